//
// Generated by NVIDIA NVVM Compiler
//
// Compiler Build ID: CL-36424714
// Cuda compilation tools, release 13.0, V13.0.88
// Based on NVVM 20.0.0
//

.version 9.0
.target sm_100
.address_size 64

	// .globl	_Z18des_encrypt_kernelPKmPmm
.const .align 1 .b8 IP[64] = {58, 50, 42, 34, 26, 18, 10, 2, 60, 52, 44, 36, 28, 20, 12, 4, 62, 54, 46, 38, 30, 22, 14, 6, 64, 56, 48, 40, 32, 24, 16, 8, 57, 49, 41, 33, 25, 17, 9, 1, 59, 51, 43, 35, 27, 19, 11, 3, 61, 53, 45, 37, 29, 21, 13, 5, 63, 55, 47, 39, 31, 23, 15, 7};
.const .align 1 .b8 FP[64] = {40, 8, 48, 16, 56, 24, 64, 32, 39, 7, 47, 15, 55, 23, 63, 31, 38, 6, 46, 14, 54, 22, 62, 30, 37, 5, 45, 13, 53, 21, 61, 29, 36, 4, 44, 12, 52, 20, 60, 28, 35, 3, 43, 11, 51, 19, 59, 27, 34, 2, 42, 10, 50, 18, 58, 26, 33, 1, 41, 9, 49, 17, 57, 25};
.const .align 1 .b8 E[48] = {32, 1, 2, 3, 4, 5, 4, 5, 6, 7, 8, 9, 8, 9, 10, 11, 12, 13, 12, 13, 14, 15, 16, 17, 16, 17, 18, 19, 20, 21, 20, 21, 22, 23, 24, 25, 24, 25, 26, 27, 28, 29, 28, 29, 30, 31, 32, 1};
.const .align 1 .b8 P[32] = {16, 7, 20, 21, 29, 12, 28, 17, 1, 15, 23, 26, 5, 18, 31, 10, 2, 8, 24, 14, 32, 27, 3, 9, 19, 13, 30, 6, 22, 11, 4, 25};
.const .align 1 .b8 SBOX[512] = {14, 4, 13, 1, 2, 15, 11, 8, 3, 10, 6, 12, 5, 9, 0, 7, 0, 15, 7, 4, 14, 2, 13, 1, 10, 6, 12, 11, 9, 5, 3, 8, 4, 1, 14, 8, 13, 6, 2, 11, 15, 12, 9, 7, 3, 10, 5, 0, 15, 12, 8, 2, 4, 9, 1, 7, 5, 11, 3, 14, 10, 0, 6, 13, 15, 1, 8, 14, 6, 11, 3, 4, 9, 7, 2, 13, 12, 0, 5, 10, 3, 13, 4, 7, 15, 2, 8, 14, 12, 0, 1, 10, 6, 9, 11, 5, 0, 14, 7, 11, 10, 4, 13, 1, 5, 8, 12, 6, 9, 3, 2, 15, 13, 8, 10, 1, 3, 15, 4, 2, 11, 6, 7, 12, 0, 5, 14, 9, 10, 0, 9, 14, 6, 3, 15, 5, 1, 13, 12, 7, 11, 4, 2, 8, 13, 7, 0, 9, 3, 4, 6, 10, 2, 8, 5, 14, 12, 11, 15, 1, 13, 6, 4, 9, 8, 15, 3, 0, 11, 1, 2, 12, 5, 10, 14, 7, 1, 10, 13, 0, 6, 9, 8, 7, 4, 15, 14, 3, 11, 5, 2, 12, 7, 13, 14, 3, 0, 6, 9, 10, 1, 2, 8, 5, 11, 12, 4, 15, 13, 8, 11, 5, 6, 15, 0, 3, 4, 7, 2, 12, 1, 10, 14, 9, 10, 6, 9, 0, 12, 11, 7, 13, 15, 1, 3, 14, 5, 2, 8, 4, 3, 15, 0, 6, 10, 1, 13, 8, 9, 4, 5, 11, 12, 7, 2, 14, 2, 12, 4, 1, 7, 10, 11, 6, 8, 5, 3, 15, 13, 0, 14, 9, 14, 11, 2, 12, 4, 7, 13, 1, 5, 0, 15, 10, 3, 9, 8, 6, 4, 2, 1, 11, 10, 13, 7, 8, 15, 9, 12, 5, 6, 3, 0, 14, 11, 8, 12, 7, 1, 14, 2, 13, 6, 15, 0, 9, 10, 4, 5, 3, 12, 1, 10, 15, 9, 2, 6, 8, 0, 13, 3, 4, 14, 7, 5, 11, 10, 15, 4, 2, 7, 12, 9, 5, 6, 1, 13, 14, 0, 11, 3, 8, 9, 14, 15, 5, 2, 8, 12, 3, 7, 0, 4, 10, 1, 13, 11, 6, 4, 3, 2, 12, 9, 5, 15, 10, 11, 14, 1, 7, 6, 0, 8, 13, 4, 11, 2, 14, 15, 0, 8, 13, 3, 12, 9, 7, 5, 10, 6, 1, 13, 0, 11, 7, 4, 9, 1, 10, 14, 3, 5, 12, 2, 15, 8, 6, 1, 4, 11, 13, 12, 3, 7, 14, 10, 15, 6, 8, 0, 5, 9, 2, 6, 11, 13, 8, 1, 4, 10, 7, 9, 5, 0, 15, 14, 2, 3, 12, 13, 2, 8, 4, 6, 15, 11, 1, 10, 9, 3, 14, 5, 0, 12, 7, 1, 15, 13, 8, 10, 3, 7, 4, 12, 5, 6, 11, 0, 14, 9, 2, 7, 11, 4, 1, 9, 12, 14, 2, 0, 6, 10, 13, 15, 3, 5, 8, 2, 1, 14, 7, 4, 10, 8, 13, 15, 12, 9, 0, 3, 5, 6, 11};
.const .align 1 .b8 PC1[56] = {57, 49, 41, 33, 25, 17, 9, 1, 58, 50, 42, 34, 26, 18, 10, 2, 59, 51, 43, 35, 27, 19, 11, 3, 60, 52, 44, 36, 63, 55, 47, 39, 31, 23, 15, 7, 62, 54, 46, 38, 30, 22, 14, 6, 61, 53, 45, 37, 29, 21, 13, 5, 28, 20, 12, 4};
.const .align 1 .b8 PC2[48] = {14, 17, 11, 24, 1, 5, 3, 28, 15, 6, 21, 10, 23, 19, 12, 4, 26, 8, 16, 7, 27, 20, 13, 2, 41, 52, 31, 37, 47, 55, 30, 40, 51, 45, 33, 48, 44, 49, 39, 56, 34, 53, 46, 42, 50, 36, 29, 32};
.const .align 1 .b8 SHIFTS[16] = {1, 1, 2, 2, 2, 2, 2, 2, 1, 2, 2, 2, 2, 2, 2, 1};
.const .align 8 .b8 d_subkeys[128];

.visible .entry _Z18des_encrypt_kernelPKmPmm(
	.param .u64 .ptr .align 1 _Z18des_encrypt_kernelPKmPmm_param_0,
	.param .u64 .ptr .align 1 _Z18des_encrypt_kernelPKmPmm_param_1,
	.param .u64 _Z18des_encrypt_kernelPKmPmm_param_2
)
{
	.reg .pred 	%p<5>;
	.reg .b32 	%r<327>;
	.reg .b64 	%rd<613>;

	ld.param.u64 	%rd61, [_Z18des_encrypt_kernelPKmPmm_param_0];
	ld.param.u64 	%rd63, [_Z18des_encrypt_kernelPKmPmm_param_2];
	mov.u32 	%r12, %ctaid.x;
	mov.u32 	%r13, %ntid.x;
	mov.u32 	%r14, %tid.x;
	mad.lo.s32 	%r15, %r12, %r13, %r14;
	cvt.u64.u32 	%rd1, %r15;
	setp.le.u64 	%p1, %rd63, %rd1;
	@%p1 bra 	$L__BB0_8;
	cvta.to.global.u64 	%rd67, %rd61;
	shl.b64 	%rd68, %rd1, 3;
	add.s64 	%rd69, %rd67, %rd68;
	ld.global.u64 	%rd2, [%rd69];
	mov.u64 	%rd70, IP;
	add.s64 	%rd606, %rd70, 3;
	mov.b64 	%rd608, 0;
	mov.b32 	%r322, 0;
	mov.b64 	%rd607, 56;
$L__BB0_2:
	ld.const.u8 	%r17, [%rd606+-3];
	sub.s32 	%r18, 64, %r17;
	shr.u64 	%rd71, %rd2, %r18;
	and.b64  	%rd72, %rd71, 1;
	cvt.u32.u64 	%r19, %rd607;
	add.s32 	%r20, %r19, 7;
	shl.b64 	%rd73, %rd72, %r20;
	or.b64  	%rd74, %rd73, %rd608;
	ld.const.u8 	%r21, [%rd606+-2];
	sub.s32 	%r22, 64, %r21;
	shr.u64 	%rd75, %rd2, %r22;
	and.b64  	%rd76, %rd75, 1;
	add.s32 	%r23, %r19, 6;
	shl.b64 	%rd77, %rd76, %r23;
	or.b64  	%rd78, %rd77, %rd74;
	ld.const.u8 	%r24, [%rd606+-1];
	sub.s32 	%r25, 64, %r24;
	shr.u64 	%rd79, %rd2, %r25;
	and.b64  	%rd80, %rd79, 1;
	add.s32 	%r26, %r19, 5;
	shl.b64 	%rd81, %rd80, %r26;
	or.b64  	%rd82, %rd81, %rd78;
	ld.const.u8 	%r27, [%rd606];
	sub.s32 	%r28, 64, %r27;
	shr.u64 	%rd83, %rd2, %r28;
	and.b64  	%rd84, %rd83, 1;
	add.s32 	%r29, %r19, 4;
	shl.b64 	%rd85, %rd84, %r29;
	or.b64  	%rd86, %rd85, %rd82;
	ld.const.u8 	%r30, [%rd606+1];
	sub.s32 	%r31, 64, %r30;
	shr.u64 	%rd87, %rd2, %r31;
	and.b64  	%rd88, %rd87, 1;
	add.s32 	%r32, %r19, 3;
	shl.b64 	%rd89, %rd88, %r32;
	or.b64  	%rd90, %rd89, %rd86;
	ld.const.u8 	%r33, [%rd606+2];
	sub.s32 	%r34, 64, %r33;
	shr.u64 	%rd91, %rd2, %r34;
	and.b64  	%rd92, %rd91, 1;
	add.s32 	%r35, %r19, 2;
	shl.b64 	%rd93, %rd92, %r35;
	or.b64  	%rd94, %rd93, %rd90;
	ld.const.u8 	%r36, [%rd606+3];
	sub.s32 	%r37, 64, %r36;
	shr.u64 	%rd95, %rd2, %r37;
	and.b64  	%rd96, %rd95, 1;
	add.s32 	%r38, %r19, 1;
	shl.b64 	%rd97, %rd96, %r38;
	or.b64  	%rd98, %rd97, %rd94;
	ld.const.u8 	%r39, [%rd606+4];
	sub.s32 	%r40, 64, %r39;
	shr.u64 	%rd99, %rd2, %r40;
	and.b64  	%rd100, %rd99, 1;
	shl.b64 	%rd101, %rd100, %r19;
	or.b64  	%rd608, %rd101, %rd98;
	add.s32 	%r322, %r322, 8;
	add.s64 	%rd607, %rd607, -8;
	add.s64 	%rd606, %rd606, 8;
	setp.ne.s32 	%p2, %r322, 64;
	@%p2 bra 	$L__BB0_2;
	{ .reg .b32 tmp; mov.b64 {tmp, %r325}, %rd608; }
	cvt.u32.u64 	%r324, %rd608;
	ld.const.u8 	%rd103, [E+1];
	ld.const.u8 	%rd104, [E+2];
	ld.const.u8 	%rd105, [E+4];
	ld.const.u8 	%rd106, [E+5];
	ld.const.u8 	%rd107, [E+6];
	ld.const.u8 	%rd108, [E+7];
	ld.const.u8 	%rd109, [E+8];
	ld.const.u8 	%rd110, [E+9];
	ld.const.u8 	%rd111, [E+10];
	ld.const.u8 	%rd112, [E+12];
	ld.const.u8 	%rd113, [E+13];
	ld.const.u8 	%rd114, [E+14];
	ld.const.u8 	%rd115, [E+15];
	ld.const.u8 	%rd116, [E+16];
	ld.const.u8 	%rd117, [E+17];
	ld.const.u8 	%rd118, [E+18];
	ld.const.u8 	%rd119, [E+19];
	ld.const.u8 	%rd120, [E+20];
	ld.const.u8 	%rd121, [E+21];
	ld.const.u8 	%rd122, [E+23];
	ld.const.u8 	%rd123, [E+24];
	ld.const.u8 	%rd124, [E+25];
	ld.const.u8 	%rd125, [E+28];
	ld.const.u8 	%rd126, [E+29];
	ld.const.u8 	%rd127, [E+30];
	ld.const.u8 	%rd128, [E+31];
	ld.const.u8 	%rd129, [E+32];
	ld.const.u8 	%rd130, [E+33];
	ld.const.u8 	%rd131, [E+34];
	ld.const.u8 	%rd132, [E+35];
	ld.const.u8 	%rd133, [E+36];
	ld.const.u8 	%rd134, [E+37];
	ld.const.u8 	%rd135, [E+38];
	ld.const.u8 	%rd136, [E+39];
	ld.const.u8 	%rd137, [E+40];
	ld.const.u8 	%rd138, [E+41];
	ld.const.u8 	%rd139, [E+42];
	ld.const.u8 	%rd140, [E+43];
	ld.const.u8 	%rd141, [E+44];
	ld.const.u8 	%rd142, [E+45];
	ld.const.u8 	%rd143, [P+12];
	ld.const.u8 	%rd144, [P+30];
	sub.s64 	%rd145, 64, %rd103;
	and.b64  	%rd9, %rd145, 4294967295;
	sub.s64 	%rd146, 64, %rd104;
	and.b64  	%rd10, %rd146, 4294967295;
	sub.s64 	%rd147, 64, %rd105;
	and.b64  	%rd11, %rd147, 4294967295;
	sub.s64 	%rd148, 64, %rd106;
	and.b64  	%rd12, %rd148, 4294967295;
	sub.s64 	%rd149, 64, %rd107;
	and.b64  	%rd13, %rd149, 4294967295;
	sub.s64 	%rd150, 64, %rd108;
	and.b64  	%rd14, %rd150, 4294967295;
	sub.s64 	%rd151, 64, %rd109;
	and.b64  	%rd15, %rd151, 4294967295;
	sub.s64 	%rd152, 64, %rd110;
	and.b64  	%rd16, %rd152, 4294967295;
	sub.s64 	%rd153, 64, %rd111;
	and.b64  	%rd17, %rd153, 4294967295;
	sub.s64 	%rd154, 64, %rd112;
	and.b64  	%rd18, %rd154, 4294967295;
	sub.s64 	%rd155, 64, %rd113;
	and.b64  	%rd19, %rd155, 4294967295;
	sub.s64 	%rd156, 64, %rd114;
	and.b64  	%rd20, %rd156, 4294967295;
	sub.s64 	%rd157, 64, %rd115;
	and.b64  	%rd21, %rd157, 4294967295;
	sub.s64 	%rd158, 64, %rd116;
	and.b64  	%rd22, %rd158, 4294967295;
	sub.s64 	%rd159, 64, %rd117;
	and.b64  	%rd23, %rd159, 4294967295;
	sub.s64 	%rd160, 64, %rd118;
	and.b64  	%rd24, %rd160, 4294967295;
	sub.s64 	%rd161, 64, %rd119;
	and.b64  	%rd25, %rd161, 4294967295;
	sub.s64 	%rd162, 64, %rd120;
	and.b64  	%rd26, %rd162, 4294967295;
	sub.s64 	%rd163, 64, %rd121;
	and.b64  	%rd27, %rd163, 4294967295;
	sub.s64 	%rd164, 64, %rd122;
	and.b64  	%rd28, %rd164, 4294967295;
	sub.s64 	%rd165, 64, %rd123;
	and.b64  	%rd29, %rd165, 4294967295;
	sub.s64 	%rd166, 64, %rd124;
	and.b64  	%rd30, %rd166, 4294967295;
	sub.s64 	%rd167, 64, %rd125;
	and.b64  	%rd31, %rd167, 4294967295;
	sub.s64 	%rd168, 64, %rd126;
	and.b64  	%rd32, %rd168, 4294967295;
	sub.s64 	%rd169, 64, %rd127;
	and.b64  	%rd33, %rd169, 4294967295;
	sub.s64 	%rd170, 64, %rd128;
	and.b64  	%rd34, %rd170, 4294967295;
	sub.s64 	%rd171, 64, %rd129;
	and.b64  	%rd35, %rd171, 4294967295;
	sub.s64 	%rd172, 64, %rd130;
	and.b64  	%rd36, %rd172, 4294967295;
	sub.s64 	%rd173, 64, %rd131;
	and.b64  	%rd37, %rd173, 4294967295;
	sub.s64 	%rd174, 64, %rd132;
	and.b64  	%rd38, %rd174, 4294967295;
	sub.s64 	%rd175, 64, %rd133;
	and.b64  	%rd39, %rd175, 4294967295;
	sub.s64 	%rd176, 64, %rd134;
	and.b64  	%rd40, %rd176, 4294967295;
	sub.s64 	%rd177, 64, %rd135;
	and.b64  	%rd41, %rd177, 4294967295;
	sub.s64 	%rd178, 64, %rd136;
	and.b64  	%rd42, %rd178, 4294967295;
	sub.s64 	%rd179, 64, %rd137;
	and.b64  	%rd43, %rd179, 4294967295;
	sub.s64 	%rd180, 64, %rd138;
	and.b64  	%rd44, %rd180, 4294967295;
	sub.s64 	%rd181, 64, %rd139;
	and.b64  	%rd45, %rd181, 4294967295;
	sub.s64 	%rd182, 64, %rd140;
	and.b64  	%rd46, %rd182, 4294967295;
	sub.s64 	%rd183, 64, %rd141;
	and.b64  	%rd47, %rd183, 4294967295;
	sub.s64 	%rd184, 64, %rd142;
	and.b64  	%rd48, %rd184, 4294967295;
	sub.s64 	%rd185, 64, %rd143;
	and.b64  	%rd49, %rd185, 4294967295;
	sub.s64 	%rd186, 64, %rd144;
	and.b64  	%rd50, %rd186, 4294967295;
	mov.b32 	%r323, 0;
	mov.u64 	%rd609, d_subkeys;
	ld.const.u8 	%r42, [E];
	sub.s32 	%r43, 64, %r42;
	ld.const.u8 	%r46, [E+3];
	sub.s32 	%r47, 64, %r46;
	ld.const.u8 	%r55, [E+11];
	sub.s32 	%r56, 64, %r55;
	ld.const.u8 	%r67, [E+22];
	sub.s32 	%r68, 64, %r67;
	ld.const.u8 	%r72, [E+26];
	sub.s32 	%r73, 64, %r72;
	ld.const.u8 	%r74, [E+27];
	sub.s32 	%r75, 64, %r74;
	ld.const.u8 	%r94, [E+46];
	sub.s32 	%r95, 64, %r94;
	ld.const.u8 	%r96, [E+47];
	sub.s32 	%r97, 64, %r96;
	ld.const.u8 	%r104, [P];
	sub.s32 	%r105, 64, %r104;
	ld.const.u8 	%r106, [P+1];
	sub.s32 	%r107, 64, %r106;
	ld.const.u8 	%r108, [P+2];
	sub.s32 	%r109, 64, %r108;
	ld.const.u8 	%r110, [P+3];
	sub.s32 	%r111, 64, %r110;
	ld.const.u8 	%r112, [P+4];
	sub.s32 	%r113, 64, %r112;
	ld.const.u8 	%r114, [P+5];
	sub.s32 	%r115, 64, %r114;
	ld.const.u8 	%r116, [P+6];
	sub.s32 	%r117, 64, %r116;
	ld.const.u8 	%r118, [P+7];
	sub.s32 	%r119, 64, %r118;
	ld.const.u8 	%r120, [P+8];
	sub.s32 	%r121, 64, %r120;
	ld.const.u8 	%r122, [P+9];
	sub.s32 	%r123, 64, %r122;
	ld.const.u8 	%r124, [P+10];
	sub.s32 	%r125, 64, %r124;
	ld.const.u8 	%r126, [P+11];
	sub.s32 	%r127, 64, %r126;
	ld.const.u8 	%r129, [P+13];
	sub.s32 	%r130, 64, %r129;
	ld.const.u8 	%r131, [P+14];
	sub.s32 	%r132, 64, %r131;
	ld.const.u8 	%r133, [P+15];
	sub.s32 	%r134, 64, %r133;
	ld.const.u8 	%r135, [P+16];
	sub.s32 	%r136, 64, %r135;
	ld.const.u8 	%r137, [P+17];
	sub.s32 	%r138, 64, %r137;
	ld.const.u8 	%r139, [P+18];
	sub.s32 	%r140, 64, %r139;
	ld.const.u8 	%r141, [P+19];
	sub.s32 	%r142, 64, %r141;
	ld.const.u8 	%r143, [P+20];
	sub.s32 	%r144, 64, %r143;
	ld.const.u8 	%r145, [P+21];
	sub.s32 	%r146, 64, %r145;
	ld.const.u8 	%r147, [P+22];
	sub.s32 	%r148, 64, %r147;
	ld.const.u8 	%r149, [P+23];
	sub.s32 	%r150, 64, %r149;
	ld.const.u8 	%r151, [P+24];
	sub.s32 	%r152, 64, %r151;
	ld.const.u8 	%r153, [P+25];
	sub.s32 	%r154, 64, %r153;
	ld.const.u8 	%r155, [P+26];
	sub.s32 	%r156, 64, %r155;
	ld.const.u8 	%r157, [P+27];
	sub.s32 	%r158, 64, %r157;
	ld.const.u8 	%r159, [P+28];
	sub.s32 	%r160, 64, %r159;
	ld.const.u8 	%r161, [P+29];
	sub.s32 	%r162, 64, %r161;
	ld.const.u8 	%r164, [P+31];
	sub.s32 	%r165, 64, %r164;
$L__BB0_4:
	mov.u32 	%r6, %r324;
	ld.const.u64 	%rd187, [%rd609];
	cvt.u64.u32 	%rd52, %r6;
	shl.b64 	%rd188, %rd52, 32;
	shr.u64 	%rd189, %rd188, %r43;
	shl.b64 	%rd190, %rd189, 47;
	and.b64  	%rd191, %rd190, 140737488355328;
	cvt.u32.u64 	%r44, %rd9;
	shr.u64 	%rd192, %rd188, %r44;
	shl.b64 	%rd193, %rd192, 46;
	and.b64  	%rd194, %rd193, 70368744177664;
	or.b64  	%rd195, %rd194, %rd191;
	cvt.u32.u64 	%r45, %rd10;
	shr.u64 	%rd196, %rd188, %r45;
	shl.b64 	%rd197, %rd196, 45;
	and.b64  	%rd198, %rd197, 35184372088832;
	or.b64  	%rd199, %rd198, %rd195;
	shr.u64 	%rd200, %rd188, %r47;
	shl.b64 	%rd201, %rd200, 44;
	and.b64  	%rd202, %rd201, 17592186044416;
	or.b64  	%rd203, %rd202, %rd199;
	cvt.u32.u64 	%r48, %rd11;
	shr.u64 	%rd204, %rd188, %r48;
	shl.b64 	%rd205, %rd204, 43;
	and.b64  	%rd206, %rd205, 8796093022208;
	or.b64  	%rd207, %rd206, %rd203;
	cvt.u32.u64 	%r49, %rd12;
	shr.u64 	%rd208, %rd188, %r49;
	shl.b64 	%rd209, %rd208, 42;
	and.b64  	%rd210, %rd209, 4398046511104;
	or.b64  	%rd211, %rd210, %rd207;
	cvt.u32.u64 	%r50, %rd13;
	shr.u64 	%rd212, %rd188, %r50;
	shl.b64 	%rd213, %rd212, 41;
	and.b64  	%rd214, %rd213, 2199023255552;
	or.b64  	%rd215, %rd214, %rd211;
	cvt.u32.u64 	%r51, %rd14;
	shr.u64 	%rd216, %rd188, %r51;
	shl.b64 	%rd217, %rd216, 40;
	and.b64  	%rd218, %rd217, 1099511627776;
	or.b64  	%rd219, %rd218, %rd215;
	cvt.u32.u64 	%r52, %rd15;
	shr.u64 	%rd220, %rd188, %r52;
	shl.b64 	%rd221, %rd220, 39;
	and.b64  	%rd222, %rd221, 549755813888;
	or.b64  	%rd223, %rd222, %rd219;
	cvt.u32.u64 	%r53, %rd16;
	shr.u64 	%rd224, %rd188, %r53;
	shl.b64 	%rd225, %rd224, 38;
	and.b64  	%rd226, %rd225, 274877906944;
	or.b64  	%rd227, %rd226, %rd223;
	cvt.u32.u64 	%r54, %rd17;
	shr.u64 	%rd228, %rd188, %r54;
	shl.b64 	%rd229, %rd228, 37;
	and.b64  	%rd230, %rd229, 137438953472;
	or.b64  	%rd231, %rd230, %rd227;
	shr.u64 	%rd232, %rd188, %r56;
	shl.b64 	%rd233, %rd232, 36;
	and.b64  	%rd234, %rd233, 68719476736;
	or.b64  	%rd235, %rd234, %rd231;
	cvt.u32.u64 	%r57, %rd18;
	shr.u64 	%rd236, %rd188, %r57;
	shl.b64 	%rd237, %rd236, 35;
	and.b64  	%rd238, %rd237, 34359738368;
	or.b64  	%rd239, %rd238, %rd235;
	cvt.u32.u64 	%r58, %rd19;
	shr.u64 	%rd240, %rd188, %r58;
	shl.b64 	%rd241, %rd240, 34;
	and.b64  	%rd242, %rd241, 17179869184;
	or.b64  	%rd243, %rd242, %rd239;
	cvt.u32.u64 	%r59, %rd20;
	shr.u64 	%rd244, %rd188, %r59;
	shl.b64 	%rd245, %rd244, 33;
	and.b64  	%rd246, %rd245, 8589934592;
	or.b64  	%rd247, %rd246, %rd243;
	cvt.u32.u64 	%r60, %rd21;
	shr.u64 	%rd248, %rd188, %r60;
	shl.b64 	%rd249, %rd248, 32;
	and.b64  	%rd250, %rd249, 4294967296;
	or.b64  	%rd251, %rd250, %rd247;
	cvt.u32.u64 	%r61, %rd22;
	shr.u64 	%rd252, %rd188, %r61;
	shl.b64 	%rd253, %rd252, 31;
	and.b64  	%rd254, %rd253, 2147483648;
	or.b64  	%rd255, %rd254, %rd251;
	cvt.u32.u64 	%r62, %rd23;
	shr.u64 	%rd256, %rd188, %r62;
	shl.b64 	%rd257, %rd256, 30;
	and.b64  	%rd258, %rd257, 1073741824;
	or.b64  	%rd259, %rd258, %rd255;
	cvt.u32.u64 	%r63, %rd24;
	shr.u64 	%rd260, %rd188, %r63;
	shl.b64 	%rd261, %rd260, 29;
	and.b64  	%rd262, %rd261, 536870912;
	or.b64  	%rd263, %rd262, %rd259;
	cvt.u32.u64 	%r64, %rd25;
	shr.u64 	%rd264, %rd188, %r64;
	shl.b64 	%rd265, %rd264, 28;
	and.b64  	%rd266, %rd265, 268435456;
	or.b64  	%rd267, %rd266, %rd263;
	cvt.u32.u64 	%r65, %rd26;
	shr.u64 	%rd268, %rd188, %r65;
	shl.b64 	%rd269, %rd268, 27;
	and.b64  	%rd270, %rd269, 134217728;
	or.b64  	%rd271, %rd270, %rd267;
	cvt.u32.u64 	%r66, %rd27;
	shr.u64 	%rd272, %rd188, %r66;
	shl.b64 	%rd273, %rd272, 26;
	and.b64  	%rd274, %rd273, 67108864;
	or.b64  	%rd275, %rd274, %rd271;
	shr.u64 	%rd276, %rd188, %r68;
	shl.b64 	%rd277, %rd276, 25;
	and.b64  	%rd278, %rd277, 33554432;
	or.b64  	%rd279, %rd278, %rd275;
	cvt.u32.u64 	%r69, %rd28;
	shr.u64 	%rd280, %rd188, %r69;
	shl.b64 	%rd281, %rd280, 24;
	and.b64  	%rd282, %rd281, 16777216;
	or.b64  	%rd283, %rd282, %rd279;
	cvt.u32.u64 	%r70, %rd29;
	shr.u64 	%rd284, %rd188, %r70;
	shl.b64 	%rd285, %rd284, 23;
	and.b64  	%rd286, %rd285, 8388608;
	or.b64  	%rd287, %rd286, %rd283;
	cvt.u32.u64 	%r71, %rd30;
	shr.u64 	%rd288, %rd188, %r71;
	shl.b64 	%rd289, %rd288, 22;
	and.b64  	%rd290, %rd289, 4194304;
	or.b64  	%rd291, %rd290, %rd287;
	shr.u64 	%rd292, %rd188, %r73;
	shl.b64 	%rd293, %rd292, 21;
	and.b64  	%rd294, %rd293, 2097152;
	or.b64  	%rd295, %rd294, %rd291;
	shr.u64 	%rd296, %rd188, %r75;
	shl.b64 	%rd297, %rd296, 20;
	and.b64  	%rd298, %rd297, 1048576;
	or.b64  	%rd299, %rd298, %rd295;
	cvt.u32.u64 	%r76, %rd31;
	shr.u64 	%rd300, %rd188, %r76;
	shl.b64 	%rd301, %rd300, 19;
	and.b64  	%rd302, %rd301, 524288;
	or.b64  	%rd303, %rd302, %rd299;
	cvt.u32.u64 	%r77, %rd32;
	shr.u64 	%rd304, %rd188, %r77;
	shl.b64 	%rd305, %rd304, 18;
	and.b64  	%rd306, %rd305, 262144;
	or.b64  	%rd307, %rd306, %rd303;
	cvt.u32.u64 	%r78, %rd33;
	shr.u64 	%rd308, %rd188, %r78;
	shl.b64 	%rd309, %rd308, 17;
	and.b64  	%rd310, %rd309, 131072;
	or.b64  	%rd311, %rd310, %rd307;
	cvt.u32.u64 	%r79, %rd34;
	shr.u64 	%rd312, %rd188, %r79;
	shl.b64 	%rd313, %rd312, 16;
	and.b64  	%rd314, %rd313, 65536;
	or.b64  	%rd315, %rd314, %rd311;
	cvt.u32.u64 	%r80, %rd35;
	shr.u64 	%rd316, %rd188, %r80;
	shl.b64 	%rd317, %rd316, 15;
	and.b64  	%rd318, %rd317, 32768;
	or.b64  	%rd319, %rd318, %rd315;
	cvt.u32.u64 	%r81, %rd36;
	shr.u64 	%rd320, %rd188, %r81;
	shl.b64 	%rd321, %rd320, 14;
	and.b64  	%rd322, %rd321, 16384;
	or.b64  	%rd323, %rd322, %rd319;
	cvt.u32.u64 	%r82, %rd37;
	shr.u64 	%rd324, %rd188, %r82;
	shl.b64 	%rd325, %rd324, 13;
	and.b64  	%rd326, %rd325, 8192;
	or.b64  	%rd327, %rd326, %rd323;
	cvt.u32.u64 	%r83, %rd38;
	shr.u64 	%rd328, %rd188, %r83;
	shl.b64 	%rd329, %rd328, 12;
	and.b64  	%rd330, %rd329, 4096;
	or.b64  	%rd331, %rd330, %rd327;
	cvt.u32.u64 	%r84, %rd39;
	shr.u64 	%rd332, %rd188, %r84;
	shl.b64 	%rd333, %rd332, 11;
	and.b64  	%rd334, %rd333, 2048;
	or.b64  	%rd335, %rd334, %rd331;
	cvt.u32.u64 	%r85, %rd40;
	shr.u64 	%rd336, %rd188, %r85;
	shl.b64 	%rd337, %rd336, 10;
	and.b64  	%rd338, %rd337, 1024;
	or.b64  	%rd339, %rd338, %rd335;
	cvt.u32.u64 	%r86, %rd41;
	shr.u64 	%rd340, %rd188, %r86;
	shl.b64 	%rd341, %rd340, 9;
	and.b64  	%rd342, %rd341, 512;
	or.b64  	%rd343, %rd342, %rd339;
	cvt.u32.u64 	%r87, %rd42;
	shr.u64 	%rd344, %rd188, %r87;
	shl.b64 	%rd345, %rd344, 8;
	and.b64  	%rd346, %rd345, 256;
	or.b64  	%rd347, %rd346, %rd343;
	cvt.u32.u64 	%r88, %rd43;
	shr.u64 	%rd348, %rd188, %r88;
	shl.b64 	%rd349, %rd348, 7;
	and.b64  	%rd350, %rd349, 128;
	or.b64  	%rd351, %rd350, %rd347;
	cvt.u32.u64 	%r89, %rd44;
	shr.u64 	%rd352, %rd188, %r89;
	shl.b64 	%rd353, %rd352, 6;
	and.b64  	%rd354, %rd353, 64;
	or.b64  	%rd355, %rd354, %rd351;
	cvt.u32.u64 	%r90, %rd45;
	shr.u64 	%rd356, %rd188, %r90;
	shl.b64 	%rd357, %rd356, 5;
	and.b64  	%rd358, %rd357, 32;
	or.b64  	%rd359, %rd358, %rd355;
	cvt.u32.u64 	%r91, %rd46;
	shr.u64 	%rd360, %rd188, %r91;
	shl.b64 	%rd361, %rd360, 4;
	and.b64  	%rd362, %rd361, 16;
	or.b64  	%rd363, %rd362, %rd359;
	cvt.u32.u64 	%r92, %rd47;
	shr.u64 	%rd364, %rd188, %r92;
	shl.b64 	%rd365, %rd364, 3;
	and.b64  	%rd366, %rd365, 8;
	or.b64  	%rd367, %rd366, %rd363;
	cvt.u32.u64 	%r93, %rd48;
	shr.u64 	%rd368, %rd188, %r93;
	shl.b64 	%rd369, %rd368, 2;
	and.b64  	%rd370, %rd369, 4;
	or.b64  	%rd371, %rd370, %rd367;
	shr.u64 	%rd372, %rd188, %r95;
	shl.b64 	%rd373, %rd372, 1;
	and.b64  	%rd374, %rd373, 2;
	or.b64  	%rd375, %rd374, %rd371;
	shr.u64 	%rd376, %rd188, %r97;
	and.b64  	%rd377, %rd376, 1;
	or.b64  	%rd378, %rd377, %rd375;
	xor.b64  	%rd379, %rd378, %rd187;
	shr.u64 	%rd380, %rd379, 42;
	shr.u64 	%rd381, %rd379, 43;
	and.b64  	%rd382, %rd381, 15;
	shr.u64 	%rd383, %rd379, 38;
	and.b64  	%rd384, %rd383, 16;
	and.b64  	%rd385, %rd380, 32;
	or.b64  	%rd386, %rd384, %rd385;
	or.b64  	%rd387, %rd386, %rd382;
	mov.u64 	%rd388, SBOX;
	add.s64 	%rd389, %rd388, %rd387;
	ld.const.u8 	%rd390, [%rd389];
	shl.b64 	%rd391, %rd390, 28;
	shr.u64 	%rd392, %rd379, 36;
	shr.u64 	%rd393, %rd379, 37;
	and.b64  	%rd394, %rd393, 15;
	shr.u64 	%rd395, %rd379, 32;
	and.b64  	%rd396, %rd395, 16;
	and.b64  	%rd397, %rd392, 32;
	or.b64  	%rd398, %rd396, %rd397;
	or.b64  	%rd399, %rd398, %rd394;
	add.s64 	%rd400, %rd388, %rd399;
	ld.const.u8 	%r98, [%rd400+64];
	mul.wide.u32 	%rd401, %r98, 16777216;
	shr.u64 	%rd402, %rd379, 30;
	shr.u64 	%rd403, %rd379, 31;
	and.b64  	%rd404, %rd403, 15;
	shr.u64 	%rd405, %rd379, 26;
	and.b64  	%rd406, %rd405, 16;
	and.b64  	%rd407, %rd402, 32;
	or.b64  	%rd408, %rd406, %rd407;
	or.b64  	%rd409, %rd408, %rd404;
	add.s64 	%rd410, %rd388, %rd409;
	ld.const.u8 	%r99, [%rd410+128];
	mul.wide.u32 	%rd411, %r99, 1048576;
	shr.u64 	%rd412, %rd379, 24;
	shr.u64 	%rd413, %rd379, 25;
	and.b64  	%rd414, %rd413, 15;
	shr.u64 	%rd415, %rd379, 20;
	and.b64  	%rd416, %rd415, 16;
	and.b64  	%rd417, %rd412, 32;
	or.b64  	%rd418, %rd416, %rd417;
	or.b64  	%rd419, %rd418, %rd414;
	add.s64 	%rd420, %rd388, %rd419;
	ld.const.u8 	%r100, [%rd420+192];
	mul.wide.u32 	%rd421, %r100, 65536;
	shr.u64 	%rd422, %rd379, 18;
	shr.u64 	%rd423, %rd379, 19;
	and.b64  	%rd424, %rd423, 15;
	shr.u64 	%rd425, %rd379, 14;
	and.b64  	%rd426, %rd425, 16;
	and.b64  	%rd427, %rd422, 32;
	or.b64  	%rd428, %rd426, %rd427;
	or.b64  	%rd429, %rd428, %rd424;
	add.s64 	%rd430, %rd388, %rd429;
	ld.const.u8 	%r101, [%rd430+256];
	mul.wide.u32 	%rd431, %r101, 4096;
	shr.u64 	%rd432, %rd379, 12;
	shr.u64 	%rd433, %rd379, 13;
	and.b64  	%rd434, %rd433, 15;
	shr.u64 	%rd435, %rd379, 8;
	and.b64  	%rd436, %rd435, 16;
	and.b64  	%rd437, %rd432, 32;
	or.b64  	%rd438, %rd436, %rd437;
	or.b64  	%rd439, %rd438, %rd434;
	add.s64 	%rd440, %rd388, %rd439;
	ld.const.u8 	%r102, [%rd440+320];
	mul.wide.u32 	%rd441, %r102, 256;
	shr.u64 	%rd442, %rd379, 6;
	shr.u64 	%rd443, %rd379, 7;
	and.b64  	%rd444, %rd443, 15;
	shr.u64 	%rd445, %rd379, 2;
	and.b64  	%rd446, %rd445, 16;
	and.b64  	%rd447, %rd442, 32;
	or.b64  	%rd448, %rd446, %rd447;
	or.b64  	%rd449, %rd448, %rd444;
	add.s64 	%rd450, %rd388, %rd449;
	ld.const.u8 	%r103, [%rd450+384];
	mul.wide.u32 	%rd451, %r103, 16;
	shr.u64 	%rd452, %rd379, 1;
	and.b64  	%rd453, %rd452, 15;
	shl.b64 	%rd454, %rd379, 4;
	and.b64  	%rd455, %rd454, 16;
	and.b64  	%rd456, %rd379, 32;
	or.b64  	%rd457, %rd455, %rd456;
	or.b64  	%rd458, %rd457, %rd453;
	add.s64 	%rd459, %rd388, %rd458;
	ld.const.u8 	%rd460, [%rd459+448];
	and.b64  	%rd461, %rd391, 4026531840;
	or.b64  	%rd462, %rd401, %rd461;
	or.b64  	%rd463, %rd411, %rd462;
	or.b64  	%rd464, %rd421, %rd463;
	or.b64  	%rd465, %rd431, %rd464;
	or.b64  	%rd466, %rd441, %rd465;
	or.b64  	%rd467, %rd451, %rd466;
	or.b64  	%rd468, %rd467, %rd460;
	shl.b64 	%rd469, %rd468, 32;
	shr.u64 	%rd470, %rd469, %r105;
	shl.b64 	%rd471, %rd470, 31;
	shr.u64 	%rd472, %rd469, %r107;
	shl.b64 	%rd473, %rd472, 30;
	shr.u64 	%rd474, %rd469, %r109;
	shl.b64 	%rd475, %rd474, 29;
	shr.u64 	%rd476, %rd469, %r111;
	shl.b64 	%rd477, %rd476, 28;
	shr.u64 	%rd478, %rd469, %r113;
	shl.b64 	%rd479, %rd478, 27;
	shr.u64 	%rd480, %rd469, %r115;
	shl.b64 	%rd481, %rd480, 26;
	shr.u64 	%rd482, %rd469, %r117;
	shl.b64 	%rd483, %rd482, 25;
	shr.u64 	%rd484, %rd469, %r119;
	shl.b64 	%rd485, %rd484, 24;
	shr.u64 	%rd486, %rd469, %r121;
	shl.b64 	%rd487, %rd486, 23;
	shr.u64 	%rd488, %rd469, %r123;
	shl.b64 	%rd489, %rd488, 22;
	shr.u64 	%rd490, %rd469, %r125;
	shl.b64 	%rd491, %rd490, 21;
	shr.u64 	%rd492, %rd469, %r127;
	shl.b64 	%rd493, %rd492, 20;
	cvt.u32.u64 	%r128, %rd49;
	shr.u64 	%rd494, %rd469, %r128;
	shl.b64 	%rd495, %rd494, 19;
	shr.u64 	%rd496, %rd469, %r130;
	shl.b64 	%rd497, %rd496, 18;
	shr.u64 	%rd498, %rd469, %r132;
	shl.b64 	%rd499, %rd498, 17;
	shr.u64 	%rd500, %rd469, %r134;
	shl.b64 	%rd501, %rd500, 16;
	shr.u64 	%rd502, %rd469, %r136;
	shl.b64 	%rd503, %rd502, 15;
	shr.u64 	%rd504, %rd469, %r138;
	shl.b64 	%rd505, %rd504, 14;
	shr.u64 	%rd506, %rd469, %r140;
	shl.b64 	%rd507, %rd506, 13;
	shr.u64 	%rd508, %rd469, %r142;
	shl.b64 	%rd509, %rd508, 12;
	shr.u64 	%rd510, %rd469, %r144;
	shl.b64 	%rd511, %rd510, 11;
	shr.u64 	%rd512, %rd469, %r146;
	shl.b64 	%rd513, %rd512, 10;
	shr.u64 	%rd514, %rd469, %r148;
	shl.b64 	%rd515, %rd514, 9;
	shr.u64 	%rd516, %rd469, %r150;
	shl.b64 	%rd517, %rd516, 8;
	shr.u64 	%rd518, %rd469, %r152;
	shl.b64 	%rd519, %rd518, 7;
	shr.u64 	%rd520, %rd469, %r154;
	shl.b64 	%rd521, %rd520, 6;
	shr.u64 	%rd522, %rd469, %r156;
	shl.b64 	%rd523, %rd522, 5;
	shr.u64 	%rd524, %rd469, %r158;
	shl.b64 	%rd525, %rd524, 4;
	shr.u64 	%rd526, %rd469, %r160;
	shl.b64 	%rd527, %rd526, 3;
	shr.u64 	%rd528, %rd469, %r162;
	shl.b64 	%rd529, %rd528, 2;
	cvt.u32.u64 	%r163, %rd50;
	shr.u64 	%rd530, %rd469, %r163;
	shl.b64 	%rd531, %rd530, 1;
	shr.u64 	%rd532, %rd469, %r165;
	cvt.u32.u64 	%r166, %rd471;
	mov.b64 	%rd533, 2147483648;
	cvt.u32.u64 	%r167, %rd533;
	and.b32  	%r168, %r166, %r167;
	cvt.u32.u64 	%r169, %rd473;
	mov.b64 	%rd534, 1073741824;
	cvt.u32.u64 	%r170, %rd534;
	and.b32  	%r171, %r169, %r170;
	or.b32  	%r172, %r171, %r168;
	cvt.u32.u64 	%r173, %rd475;
	mov.b64 	%rd535, 536870912;
	cvt.u32.u64 	%r174, %rd535;
	and.b32  	%r175, %r173, %r174;
	or.b32  	%r176, %r175, %r172;
	cvt.u32.u64 	%r177, %rd477;
	mov.b64 	%rd536, 268435456;
	cvt.u32.u64 	%r178, %rd536;
	and.b32  	%r179, %r177, %r178;
	or.b32  	%r180, %r179, %r176;
	cvt.u32.u64 	%r181, %rd479;
	mov.b64 	%rd537, 134217728;
	cvt.u32.u64 	%r182, %rd537;
	and.b32  	%r183, %r181, %r182;
	or.b32  	%r184, %r183, %r180;
	cvt.u32.u64 	%r185, %rd481;
	mov.b64 	%rd538, 67108864;
	cvt.u32.u64 	%r186, %rd538;
	and.b32  	%r187, %r185, %r186;
	or.b32  	%r188, %r187, %r184;
	cvt.u32.u64 	%r189, %rd483;
	mov.b64 	%rd539, 33554432;
	cvt.u32.u64 	%r190, %rd539;
	and.b32  	%r191, %r189, %r190;
	or.b32  	%r192, %r191, %r188;
	cvt.u32.u64 	%r193, %rd485;
	mov.b64 	%rd540, 16777216;
	cvt.u32.u64 	%r194, %rd540;
	and.b32  	%r195, %r193, %r194;
	or.b32  	%r196, %r195, %r192;
	cvt.u32.u64 	%r197, %rd487;
	mov.b64 	%rd541, 8388608;
	cvt.u32.u64 	%r198, %rd541;
	and.b32  	%r199, %r197, %r198;
	or.b32  	%r200, %r199, %r196;
	cvt.u32.u64 	%r201, %rd489;
	mov.b64 	%rd542, 4194304;
	cvt.u32.u64 	%r202, %rd542;
	and.b32  	%r203, %r201, %r202;
	or.b32  	%r204, %r203, %r200;
	cvt.u32.u64 	%r205, %rd491;
	mov.b64 	%rd543, 2097152;
	cvt.u32.u64 	%r206, %rd543;
	and.b32  	%r207, %r205, %r206;
	or.b32  	%r208, %r207, %r204;
	cvt.u32.u64 	%r209, %rd493;
	mov.b64 	%rd544, 1048576;
	cvt.u32.u64 	%r210, %rd544;
	and.b32  	%r211, %r209, %r210;
	or.b32  	%r212, %r211, %r208;
	cvt.u32.u64 	%r213, %rd495;
	mov.b64 	%rd545, 524288;
	cvt.u32.u64 	%r214, %rd545;
	and.b32  	%r215, %r213, %r214;
	or.b32  	%r216, %r215, %r212;
	cvt.u32.u64 	%r217, %rd497;
	mov.b64 	%rd546, 262144;
	cvt.u32.u64 	%r218, %rd546;
	and.b32  	%r219, %r217, %r218;
	or.b32  	%r220, %r219, %r216;
	cvt.u32.u64 	%r221, %rd499;
	mov.b64 	%rd547, 131072;
	cvt.u32.u64 	%r222, %rd547;
	and.b32  	%r223, %r221, %r222;
	or.b32  	%r224, %r223, %r220;
	cvt.u32.u64 	%r225, %rd501;
	mov.b64 	%rd548, 65536;
	cvt.u32.u64 	%r226, %rd548;
	and.b32  	%r227, %r225, %r226;
	or.b32  	%r228, %r227, %r224;
	cvt.u32.u64 	%r229, %rd503;
	mov.b64 	%rd549, 32768;
	cvt.u32.u64 	%r230, %rd549;
	and.b32  	%r231, %r229, %r230;
	or.b32  	%r232, %r231, %r228;
	cvt.u32.u64 	%r233, %rd505;
	mov.b64 	%rd550, 16384;
	cvt.u32.u64 	%r234, %rd550;
	and.b32  	%r235, %r233, %r234;
	or.b32  	%r236, %r235, %r232;
	cvt.u32.u64 	%r237, %rd507;
	mov.b64 	%rd551, 8192;
	cvt.u32.u64 	%r238, %rd551;
	and.b32  	%r239, %r237, %r238;
	or.b32  	%r240, %r239, %r236;
	cvt.u32.u64 	%r241, %rd509;
	mov.b64 	%rd552, 4096;
	cvt.u32.u64 	%r242, %rd552;
	and.b32  	%r243, %r241, %r242;
	or.b32  	%r244, %r243, %r240;
	cvt.u32.u64 	%r245, %rd511;
	mov.b64 	%rd553, 2048;
	cvt.u32.u64 	%r246, %rd553;
	and.b32  	%r247, %r245, %r246;
	or.b32  	%r248, %r247, %r244;
	cvt.u32.u64 	%r249, %rd513;
	mov.b64 	%rd554, 1024;
	cvt.u32.u64 	%r250, %rd554;
	and.b32  	%r251, %r249, %r250;
	or.b32  	%r252, %r251, %r248;
	cvt.u32.u64 	%r253, %rd515;
	mov.b64 	%rd555, 512;
	cvt.u32.u64 	%r254, %rd555;
	and.b32  	%r255, %r253, %r254;
	or.b32  	%r256, %r255, %r252;
	cvt.u32.u64 	%r257, %rd517;
	mov.b64 	%rd556, 256;
	cvt.u32.u64 	%r258, %rd556;
	and.b32  	%r259, %r257, %r258;
	or.b32  	%r260, %r259, %r256;
	cvt.u32.u64 	%r261, %rd519;
	mov.b64 	%rd557, 128;
	cvt.u32.u64 	%r262, %rd557;
	and.b32  	%r263, %r261, %r262;
	or.b32  	%r264, %r263, %r260;
	cvt.u32.u64 	%r265, %rd521;
	mov.b64 	%rd558, 64;
	cvt.u32.u64 	%r266, %rd558;
	and.b32  	%r267, %r265, %r266;
	or.b32  	%r268, %r267, %r264;
	cvt.u32.u64 	%r269, %rd523;
	mov.b64 	%rd559, 32;
	cvt.u32.u64 	%r270, %rd559;
	and.b32  	%r271, %r269, %r270;
	or.b32  	%r272, %r271, %r268;
	cvt.u32.u64 	%r273, %rd525;
	mov.b64 	%rd560, 16;
	cvt.u32.u64 	%r274, %rd560;
	and.b32  	%r275, %r273, %r274;
	or.b32  	%r276, %r275, %r272;
	cvt.u32.u64 	%r277, %rd527;
	mov.b64 	%rd561, 8;
	cvt.u32.u64 	%r278, %rd561;
	and.b32  	%r279, %r277, %r278;
	or.b32  	%r280, %r279, %r276;
	cvt.u32.u64 	%r281, %rd529;
	mov.b64 	%rd562, 4;
	cvt.u32.u64 	%r282, %rd562;
	and.b32  	%r283, %r281, %r282;
	or.b32  	%r284, %r283, %r280;
	cvt.u32.u64 	%r285, %rd531;
	mov.b64 	%rd563, 2;
	cvt.u32.u64 	%r286, %rd563;
	and.b32  	%r287, %r285, %r286;
	or.b32  	%r288, %r287, %r284;
	cvt.u32.u64 	%r289, %rd532;
	mov.b64 	%rd564, 1;
	cvt.u32.u64 	%r290, %rd564;
	and.b32  	%r291, %r289, %r290;
	or.b32  	%r292, %r291, %r288;
	xor.b32  	%r324, %r325, %r292;
	add.s32 	%r323, %r323, 1;
	add.s64 	%rd609, %rd609, 8;
	setp.ne.s32 	%p3, %r323, 16;
	mov.u32 	%r325, %r6;
	@%p3 bra 	$L__BB0_4;
	cvt.u64.u32 	%rd568, %r324;
	shl.b64 	%rd569, %rd568, 32;
	or.b64  	%rd54, %rd569, %rd52;
	mov.u64 	%rd570, FP;
	add.s64 	%rd610, %rd570, 3;
	mov.b64 	%rd612, 0;
	mov.b32 	%r326, 0;
	mov.b64 	%rd611, 56;
$L__BB0_6:
	ld.const.u8 	%r294, [%rd610+-3];
	sub.s32 	%r295, 64, %r294;
	shr.u64 	%rd571, %rd54, %r295;
	and.b64  	%rd572, %rd571, 1;
	cvt.u32.u64 	%r296, %rd611;
	add.s32 	%r297, %r296, 7;
	shl.b64 	%rd573, %rd572, %r297;
	or.b64  	%rd574, %rd573, %rd612;
	ld.const.u8 	%r298, [%rd610+-2];
	sub.s32 	%r299, 64, %r298;
	shr.u64 	%rd575, %rd54, %r299;
	and.b64  	%rd576, %rd575, 1;
	add.s32 	%r300, %r296, 6;
	shl.b64 	%rd577, %rd576, %r300;
	or.b64  	%rd578, %rd577, %rd574;
	ld.const.u8 	%r301, [%rd610+-1];
	sub.s32 	%r302, 64, %r301;
	shr.u64 	%rd579, %rd54, %r302;
	and.b64  	%rd580, %rd579, 1;
	add.s32 	%r303, %r296, 5;
	shl.b64 	%rd581, %rd580, %r303;
	or.b64  	%rd582, %rd581, %rd578;
	ld.const.u8 	%r304, [%rd610];
	sub.s32 	%r305, 64, %r304;
	shr.u64 	%rd583, %rd54, %r305;
	and.b64  	%rd584, %rd583, 1;
	add.s32 	%r306, %r296, 4;
	shl.b64 	%rd585, %rd584, %r306;
	or.b64  	%rd586, %rd585, %rd582;
	ld.const.u8 	%r307, [%rd610+1];
	sub.s32 	%r308, 64, %r307;
	shr.u64 	%rd587, %rd54, %r308;
	and.b64  	%rd588, %rd587, 1;
	add.s32 	%r309, %r296, 3;
	shl.b64 	%rd589, %rd588, %r309;
	or.b64  	%rd590, %rd589, %rd586;
	ld.const.u8 	%r310, [%rd610+2];
	sub.s32 	%r311, 64, %r310;
	shr.u64 	%rd591, %rd54, %r311;
	and.b64  	%rd592, %rd591, 1;
	add.s32 	%r312, %r296, 2;
	shl.b64 	%rd593, %rd592, %r312;
	or.b64  	%rd594, %rd593, %rd590;
	ld.const.u8 	%r313, [%rd610+3];
	sub.s32 	%r314, 64, %r313;
	shr.u64 	%rd595, %rd54, %r314;
	and.b64  	%rd596, %rd595, 1;
	add.s32 	%r315, %r296, 1;
	shl.b64 	%rd597, %rd596, %r315;
	or.b64  	%rd598, %rd597, %rd594;
	ld.const.u8 	%r316, [%rd610+4];
	sub.s32 	%r317, 64, %r316;
	shr.u64 	%rd599, %rd54, %r317;
	and.b64  	%rd600, %rd599, 1;
	shl.b64 	%rd601, %rd600, %r296;
	or.b64  	%rd612, %rd601, %rd598;
	add.s32 	%r326, %r326, 8;
	add.s64 	%rd611, %rd611, -8;
	add.s64 	%rd610, %rd610, 8;
	setp.ne.s32 	%p4, %r326, 64;
	@%p4 bra 	$L__BB0_6;
	ld.param.u64 	%rd605, [_Z18des_encrypt_kernelPKmPmm_param_1];
	cvta.to.global.u64 	%rd602, %rd605;
	mov.u32 	%r318, %ctaid.x;
	mov.u32 	%r319, %ntid.x;
	mov.u32 	%r320, %tid.x;
	mad.lo.s32 	%r321, %r318, %r319, %r320;
	mul.wide.u32 	%rd603, %r321, 8;
	add.s64 	%rd604, %rd602, %rd603;
	st.global.u64 	[%rd604], %rd612;
$L__BB0_8:
	ret;

}


// ===== COMPILED SASS (sm_100) =====

	.target	sm_100

	.elftype	@"ET_EXEC"


//--------------------- .note.nv.tkinfo           --------------------------
	.section	.note.nv.tkinfo,"",@"SHT_NOTE"
	.sectionflags	@"SHF_NOTE_NV_TKINFO"
	.tkinfo
        /*0018*/ 	.word	0x00000002
        /*0030*/ 	.string	""
        /*0030*/ 	.string	"ptxas"
        /*0030*/ 	.string	"Cuda compilation tools, release 13.0, V13.0.88"
        /*0030*/ 	.string	"Build cuda_13.0.r13.0/compiler.36424714_0"
        /*0030*/ 	.string	"-arch sm_100 -m 64 "



//--------------------- .note.nv.cuinfo           --------------------------
	.section	.note.nv.cuinfo,"",@"SHT_NOTE"
	.sectionflags	@"SHF_NOTE_NV_CUINFO"
        /*0018*/ 	.short	0x0002
        /*001a*/ 	.short	0x0064
        /*001c*/ 	.short	0x0082
	.zero		2


//--------------------- .nv.info                  --------------------------
	.section	.nv.info,"",@"SHT_CUDA_INFO"
	.align	4


	//----- nvinfo : EIATTR_REGCOUNT
	.align		4
        /*0000*/ 	.byte	0x04, 0x2f
        /*0002*/ 	.short	(.L_10 - .L_9)
	.align		4
.L_9:
        /*0004*/ 	.word	index@(_Z18des_encrypt_kernelPKmPmm)
        /*0008*/ 	.word	0x0000001e


	//----- nvinfo : EIATTR_FRAME_SIZE
	.align		4
.L_10:
        /*000c*/ 	.byte	0x04, 0x11
        /*000e*/ 	.short	(.L_12 - .L_11)
	.align		4
.L_11:
        /*0010*/ 	.word	index@(_Z18des_encrypt_kernelPKmPmm)
        /*0014*/ 	.word	0x00000000


	//----- nvinfo : EIATTR_MIN_STACK_SIZE
	.align		4
.L_12:
        /*0018*/ 	.byte	0x04, 0x12
        /*001a*/ 	.short	(.L_14 - .L_13)
	.align		4
.L_13:
        /*001c*/ 	.word	index@(_Z18des_encrypt_kernelPKmPmm)
        /*0020*/ 	.word	0x00000000
.L_14:


//--------------------- .nv.compat                --------------------------
	.section	.nv.compat,"",@"SHT_CUDA_COMPAT_INFO"
	.align	4
        /*0000*/ 	.byte	0x02, 0x09, 0x00, 0x00, 0x02, 0x02, 0x01, 0x00, 0x02, 0x05, 0x05, 0x00, 0x03, 0x07, 0x01, 0x01
        /*0010*/ 	.byte	0x02, 0x03, 0x00, 0x00, 0x02, 0x06, 0x01, 0x00, 0x04, 0x0b, 0x08, 0x00, 0x09, 0x00, 0x00, 0x00
        /*0020*/ 	.byte	0x00, 0x00, 0x00, 0x00


//--------------------- .nv.info._Z18des_encrypt_kernelPKmPmm --------------------------
	.section	.nv.info._Z18des_encrypt_kernelPKmPmm,"",@"SHT_CUDA_INFO"
	.sectionflags	@""
	.align	4


	//----- nvinfo : EIATTR_CUDA_API_VERSION
	.align		4
        /*0000*/ 	.byte	0x04, 0x37
        /*0002*/ 	.short	(.L_16 - .L_15)
.L_15:
        /*0004*/ 	.word	0x00000082


	//----- nvinfo : EIATTR_KPARAM_INFO
	.align		4
.L_16:
        /*0008*/ 	.byte	0x04, 0x17
        /*000a*/ 	.short	(.L_18 - .L_17)
.L_17:
        /*000c*/ 	.word	0x00000000
        /*0010*/ 	.short	0x0002
        /*0012*/ 	.short	0x0010
        /*0014*/ 	.byte	0x00, 0xf0, 0x21, 0x00


	//----- nvinfo : EIATTR_KPARAM_INFO
	.align		4
.L_18:
        /*0018*/ 	.byte	0x04, 0x17
        /*001a*/ 	.short	(.L_20 - .L_19)
.L_19:
        /*001c*/ 	.word	0x00000000
        /*0020*/ 	.short	0x0001
        /*0022*/ 	.short	0x0008
        /*0024*/ 	.byte	0x00, 0xf5, 0x21, 0x00


	//----- nvinfo : EIATTR_KPARAM_INFO
	.align		4
.L_20:
        /*0028*/ 	.byte	0x04, 0x17
        /*002a*/ 	.short	(.L_22 - .L_21)
.L_21:
        /*002c*/ 	.word	0x00000000
        /*0030*/ 	.short	0x0000
        /*0032*/ 	.short	0x0000
        /*0034*/ 	.byte	0x00, 0xf5, 0x21, 0x00


	//----- nvinfo : EIATTR_SPARSE_MMA_MASK
	.align		4
.L_22:
        /*0038*/ 	.byte	0x03, 0x50
        /*003a*/ 	.short	0x0000


	//----- nvinfo : EIATTR_MAXREG_COUNT
	.align		4
        /*003c*/ 	.byte	0x03, 0x1b
        /*003e*/ 	.short	0x00ff


	//----- nvinfo : EIATTR_MERCURY_ISA_VERSION
	.align		4
        /*0040*/ 	.byte	0x03, 0x5f
        /*0042*/ 	.short	0x0101


	//----- nvinfo : EIATTR_VRC_CTA_INIT_COUNT
	.align		4
        /*0044*/ 	.byte	0x02, 0x4a
	.zero		1
	.zero		1


	//----- nvinfo : EIATTR_EXIT_INSTR_OFFSETS
	.align		4
        /*0048*/ 	.byte	0x04, 0x1c
        /*004a*/ 	.short	(.L_24 - .L_23)


	//   ....[0]....
.L_23:
        /*004c*/ 	.word	0x00000080


	//   ....[1]....
        /*0050*/ 	.word	0x000050e0


	//----- nvinfo : EIATTR_CBANK_PARAM_SIZE
	.align		4
.L_24:
        /*0054*/ 	.byte	0x03, 0x19
        /*0056*/ 	.short	0x0018


	//----- nvinfo : EIATTR_PARAM_CBANK
	.align		4
        /*0058*/ 	.byte	0x04, 0x0a
        /*005a*/ 	.short	(.L_26 - .L_25)
	.align		4
.L_25:
        /*005c*/ 	.word	index@(.nv.constant0._Z18des_encrypt_kernelPKmPmm)
        /*0060*/ 	.short	0x0380
        /*0062*/ 	.short	0x0018


	//----- nvinfo : EIATTR_SW_WAR
	.align		4
.L_26:
        /*0064*/ 	.byte	0x04, 0x36
        /*0066*/ 	.short	(.L_28 - .L_27)
.L_27:
        /*0068*/ 	.word	0x00000008
.L_28:


//--------------------- .nv.callgraph             --------------------------
	.section	.nv.callgraph,"",@"SHT_CUDA_CALLGRAPH"
	.align	4
	.sectionentsize	8
	.align		4
        /*0000*/ 	.word	0x00000000
	.align		4
        /*0004*/ 	.word	0xffffffff
	.align		4
        /*0008*/ 	.word	0x00000000
	.align		4
        /*000c*/ 	.word	0xfffffffe
	.align		4
        /*0010*/ 	.word	0x00000000
	.align		4
        /*0014*/ 	.word	0xfffffffd
	.align		4
        /*0018*/ 	.word	0x00000000
	.align		4
        /*001c*/ 	.word	0xfffffffc


//--------------------- .nv.constant3             --------------------------
	.section	.nv.constant3,"a",@progbits
	.align	8
.nv.constant3:
	.type		IP,@object
	.size		IP,(FP - IP)
IP:
        /*0000*/ 	.byte	0x3a, 0x32, 0x2a, 0x22, 0x1a, 0x12, 0x0a, 0x02, 0x3c, 0x34, 0x2c, 0x24, 0x1c, 0x14, 0x0c, 0x04
        /*0010*/ 	.byte	0x3e, 0x36, 0x2e, 0x26, 0x1e, 0x16, 0x0e, 0x06, 0x40, 0x38, 0x30, 0x28, 0x20, 0x18, 0x10, 0x08
        /*0020*/ 	.byte	0x39, 0x31, 0x29, 0x21, 0x19, 0x11, 0x09, 0x01, 0x3b, 0x33, 0x2b, 0x23, 0x1b, 0x13, 0x0b, 0x03
        /*0030*/ 	.byte	0x3d, 0x35, 0x2d, 0x25, 0x1d, 0x15, 0x0d, 0x05, 0x3f, 0x37, 0x2f, 0x27, 0x1f, 0x17, 0x0f, 0x07
	.type		FP,@object
	.size		FP,(E - FP)
FP:
        /*0040*/ 	.byte	0x28, 0x08, 0x30, 0x10, 0x38, 0x18, 0x40, 0x20, 0x27, 0x07, 0x2f, 0x0f, 0x37, 0x17, 0x3f, 0x1f
        /*0050*/ 	.byte	0x26, 0x06, 0x2e, 0x0e, 0x36, 0x16, 0x3e, 0x1e, 0x25, 0x05, 0x2d, 0x0d, 0x35, 0x15, 0x3d, 0x1d
        /*0060*/ 	.byte	0x24, 0x04, 0x2c, 0x0c, 0x34, 0x14, 0x3c, 0x1c, 0x23, 0x03, 0x2b, 0x0b, 0x33, 0x13, 0x3b, 0x1b
        /*0070*/ 	.byte	0x22, 0x02, 0x2a, 0x0a, 0x32, 0x12, 0x3a, 0x1a, 0x21, 0x01, 0x29, 0x09, 0x31, 0x11, 0x39, 0x19
	.type		E,@object
	.size		E,(P - E)
E:
        /*0080*/ 	.byte	0x20, 0x01, 0x02, 0x03, 0x04, 0x05, 0x04, 0x05, 0x06, 0x07, 0x08, 0x09, 0x08, 0x09, 0x0a, 0x0b
        /*0090*/ 	.byte	0x0c, 0x0d, 0x0c, 0x0d, 0x0e, 0x0f, 0x10, 0x11, 0x10, 0x11, 0x12, 0x13, 0x14, 0x15, 0x14, 0x15
        /*00a0*/ 	.byte	0x16, 0x17, 0x18, 0x19, 0x18, 0x19, 0x1a, 0x1b, 0x1c, 0x1d, 0x1c, 0x1d, 0x1e, 0x1f, 0x20, 0x01
	.type		P,@object
	.size		P,(SBOX - P)
P:
        /*00b0*/ 	.byte	0x10, 0x07, 0x14, 0x15, 0x1d, 0x0c, 0x1c, 0x11, 0x01, 0x0f, 0x17, 0x1a, 0x05, 0x12, 0x1f, 0x0a
        /*00c0*/ 	.byte	0x02, 0x08, 0x18, 0x0e, 0x20, 0x1b, 0x03, 0x09, 0x13, 0x0d, 0x1e, 0x06, 0x16, 0x0b, 0x04, 0x19
	.type		SBOX,@object
	.size		SBOX,(PC1 - SBOX)
SBOX:
        /*00d0*/ 	.byte	0x0e, 0x04, 0x0d, 0x01, 0x02, 0x0f, 0x0b, 0x08, 0x03, 0x0a, 0x06, 0x0c, 0x05, 0x09, 0x00, 0x07
        /* <DEDUP_REMOVED lines=31> */
	.type		PC1,@object
	.size		PC1,(PC2 - PC1)
PC1:
        /*02d0*/ 	.byte	0x39, 0x31, 0x29, 0x21, 0x19, 0x11, 0x09, 0x01, 0x3a, 0x32, 0x2a, 0x22, 0x1a, 0x12, 0x0a, 0x02
        /*02e0*/ 	.byte	0x3b, 0x33, 0x2b, 0x23, 0x1b, 0x13, 0x0b, 0x03, 0x3c, 0x34, 0x2c, 0x24, 0x3f, 0x37, 0x2f, 0x27
        /*02f0*/ 	.byte	0x1f, 0x17, 0x0f, 0x07, 0x3e, 0x36, 0x2e, 0x26, 0x1e, 0x16, 0x0e, 0x06, 0x3d, 0x35, 0x2d, 0x25
        /*0300*/ 	.byte	0x1d, 0x15, 0x0d, 0x05, 0x1c, 0x14, 0x0c, 0x04
	.type		PC2,@object
	.size		PC2,(SHIFTS - PC2)
PC2:
        /*0308*/ 	.byte	0x0e, 0x11, 0x0b, 0x18, 0x01, 0x05, 0x03, 0x1c, 0x0f, 0x06, 0x15, 0x0a, 0x17, 0x13, 0x0c, 0x04
        /*0318*/ 	.byte	0x1a, 0x08, 0x10, 0x07, 0x1b, 0x14, 0x0d, 0x02, 0x29, 0x34, 0x1f, 0x25, 0x2f, 0x37, 0x1e, 0x28
        /*0328*/ 	.byte	0x33, 0x2d, 0x21, 0x30, 0x2c, 0x31, 0x27, 0x38, 0x22, 0x35, 0x2e, 0x2a, 0x32, 0x24, 0x1d, 0x20
	.type		SHIFTS,@object
	.size		SHIFTS,(d_subkeys - SHIFTS)
SHIFTS:
        /*0338*/ 	.byte	0x01, 0x01, 0x02, 0x02, 0x02, 0x02, 0x02, 0x02, 0x01, 0x02, 0x02, 0x02, 0x02, 0x02, 0x02, 0x01
	.type		d_subkeys,@object
	.size		d_subkeys,(.L_8 - d_subkeys)
d_subkeys:
	.zero		128
.L_8:


//--------------------- .text._Z18des_encrypt_kernelPKmPmm --------------------------
	.section	.text._Z18des_encrypt_kernelPKmPmm,"ax",@progbits
	.align	128
        .global         _Z18des_encrypt_kernelPKmPmm
        .type           _Z18des_encrypt_kernelPKmPmm,@function
        .size           _Z18des_encrypt_kernelPKmPmm,(.L_x_2 - _Z18des_encrypt_kernelPKmPmm)
        .other          _Z18des_encrypt_kernelPKmPmm,@"STO_CUDA_ENTRY STV_DEFAULT"
_Z18des_encrypt_kernelPKmPmm:
.text._Z18des_encrypt_kernelPKmPmm:
[----:B------:R-:W-:Y:S01]  /*0000*/  LDC R1, c[0x0][0x37c] ;  /* 0x0000df00ff017b82 */ /* 0x000fe20000000800 */
[----:B------:R-:W0:Y:S07]  /*0010*/  S2R R3, SR_TID.X ;  /* 0x0000000000037919 */ /* 0x000e2e0000002100 */
[----:B------:R-:W0:Y:S01]  /*0020*/  S2UR UR69, SR_CTAID.X ;  /* 0x00000000004579c3 */ /* 0x000e220000002500 */
[----:B------:R-:W1:Y:S07]  /*0030*/  LDCU.64 UR4, c[0x0][0x390] ;  /* 0x00007200ff0477ac */ /* 0x000e6e0008000a00 */
[----:B------:R-:W0:Y:S02]  /*0040*/  LDC R0, c[0x0][0x360] ;  /* 0x0000d800ff007b82 */ /* 0x000e240000000800 */
[----:B0-----:R-:W-:-:S05]  /*0050*/  IMAD R0, R0, UR69, R3 ;  /* 0x0000004500007c24 */ /* 0x001fca000f8e0203 */
[----:B-1----:R-:W-:-:S04]  /*0060*/  ISETP.GE.U32.AND P0, PT, R0, UR4, PT ;  /* 0x0000000400007c0c */ /* 0x002fc8000bf06070 */
[----:B------:R-:W-:-:S13]  /*0070*/  ISETP.GE.U32.AND.EX P0, PT, RZ, UR5, PT, P0 ;  /* 0x00000005ff007c0c */ /* 0x000fda000bf06100 */
[----:B------:R-:W-:Y:S05]  /*0080*/  @P0 EXIT ;  /* 0x000000000000094d */ /* 0x000fea0003800000 */
[----:B------:R-:W0:Y:S01]  /*0090*/  LDCU.64 UR4, c[0x0][0x380] ;  /* 0x00007000ff0477ac */ /* 0x000e220008000a00 */
[----:B------:R-:W1:Y:S01]  /*00a0*/  LDCU.64 UR36, c[0x0][0x358] ;  /* 0x00006b00ff2477ac */ /* 0x000e620008000a00 */
[----:B------:R-:W2:Y:S01]  /*00b0*/  LDCU.128 UR12, c[0x3][URZ] ;  /* 0x00c00000ff0c77ac */ /* 0x000ea20008000c00 */
[----:B------:R-:W3:Y:S01]  /*00c0*/  LDCU.128 UR16, c[0x3][0x10] ;  /* 0x00c00200ff1077ac */ /* 0x000ee20008000c00 */
[----:B------:R-:W4:Y:S01]  /*00d0*/  LDCU.128 UR20, c[0x3][0x20] ;  /* 0x00c00400ff1477ac */ /* 0x000f220008000c00 */
[C---:B0-----:R-:W-:Y:S01]  /*00e0*/  LEA R2, P0, R0.reuse, UR4, 0x3 ;  /* 0x0000000400027c11 */ /* 0x041fe2000f8018ff */
[----:B------:R-:W0:Y:S03]  /*00f0*/  LDCU.128 UR8, c[0x3][0x30] ;  /* 0x00c00600ff0877ac */ /* 0x000e260008000c00 */
[----:B------:R-:W-:Y:S01]  /*0100*/  LEA.HI.X R3, R0, UR5, RZ, 0x3, P0 ;  /* 0x0000000500037c11 */ /* 0x000fe200080f1cff */
[----:B------:R-:W5:Y:S05]  /*0110*/  LDCU.128 UR4, c[0x3][0xc0] ;  /* 0x00c01800ff0477ac */ /* 0x000f6a0008000c00 */
[----:B-1----:R-:W4:Y:S01]  /*0120*/  LDG.E.64 R2, desc[UR36][R2.64] ;  /* 0x0000002402027981 */ /* 0x002f22000c1e1b00 */
[----:B------:R-:W1:Y:S01]  /*0130*/  LDCU.U8 UR24, c[0x3][0x2] ;  /* 0x00c00040ff1877ac */ /* 0x000e620008000000 */
[----:B------:R-:W3:Y:S01]  /*0140*/  LDCU.U8 UR25, c[0x3][0x3] ;  /* 0x00c00060ff1977ac */ /* 0x000ee20008000000 */
[----:B------:R-:W0:Y:S01]  /*0150*/  LDCU.U8 UR26, c[0x3][0x5] ;  /* 0x00c000a0ff1a77ac */ /* 0x000e220008000000 */
[----:B------:R-:W0:Y:S01]  /*0160*/  LDCU.U8 UR27, c[0x3][0x6] ;  /* 0x00c000c0ff1b77ac */ /* 0x000e220008000000 */
[----:B-----5:R-:W-:Y:S01]  /*0170*/  ULOP3.LUT UR77, UR7, 0xff, URZ, 0xc0, !UPT ;  /* 0x000000ff074d7892 */ /* 0x020fe2000f8ec0ff */
[----:B------:R-:W5:Y:S01]  /*0180*/  LDCU.U8 UR7, c[0x3][0x1] ;  /* 0x00c00020ff0777ac */ /* 0x000f620008000000 */
[----:B------:R-:W0:Y:S01]  /*0190*/  LDCU.U8 UR28, c[0x3][0x7] ;  /* 0x00c000e0ff1c77ac */ /* 0x000e220008000000 */
[----:B--2---:R-:W-:-:S02]  /*01a0*/  ULOP3.LUT UR12, UR12, 0xff, URZ, 0xc0, !UPT ;  /* 0x000000ff0c0c7892 */ /* 0x004fc4000f8ec0ff */
[----:B------:R-:W-:Y:S02]  /*01b0*/  ULOP3.LUT UR13, UR13, 0xff, URZ, 0xc0, !UPT ;  /* 0x000000ff0d0d7892 */ /* 0x000fe4000f8ec0ff */
[----:B-1----:R-:W-:Y:S01]  /*01c0*/  UIADD3 UR24, UPT, UPT, -UR24, 0x40, URZ ;  /* 0x0000004018187890 */ /* 0x002fe2000fffe1ff */
[----:B------:R-:W1:Y:S01]  /*01d0*/  LDCU.U8 UR29, c[0x3][0x9] ;  /* 0x00c00120ff1d77ac */ /* 0x000e620008000000 */
[----:B-----5:R-:W-:Y:S01]  /*01e0*/  UIADD3 UR7, UPT, UPT, -UR7, 0x40, URZ ;  /* 0x0000004007077890 */ /* 0x020fe2000fffe1ff */
[----:B------:R-:W2:Y:S01]  /*01f0*/  LDCU.U8 UR30, c[0x3][0xa] ;  /* 0x00c00140ff1e77ac */ /* 0x000ea20008000000 */
[----:B---3--:R-:W-:Y:S02]  /*0200*/  UIADD3 UR25, UPT, UPT, -UR25, 0x40, URZ ;  /* 0x0000004019197890 */ /* 0x008fe4000fffe1ff */
[----:B------:R-:W-:Y:S02]  /*0210*/  UIADD3 UR12, UPT, UPT, -UR12, 0x40, URZ ;  /* 0x000000400c0c7890 */ /* 0x000fe4000fffe1ff */
[----:B------:R-:W-:Y:S01]  /*0220*/  UIADD3 UR13, UPT, UPT, -UR13, 0x40, URZ ;  /* 0x000000400d0d7890 */ /* 0x000fe2000fffe1ff */
[----:B------:R-:W3:Y:S01]  /*0230*/  LDCU.U8 UR31, c[0x3][0xb] ;  /* 0x00c00160ff1f77ac */ /* 0x000ee20008000000 */
[----:B0-----:R-:W-:-:S02]  /*0240*/  UIADD3 UR26, UPT, UPT, -UR26, 0x40, URZ ;  /* 0x000000401a1a7890 */ /* 0x001fc4000fffe1ff */
[----:B------:R-:W-:Y:S02]  /*0250*/  UIADD3 UR27, UPT, UPT, -UR27, 0x40, URZ ;  /* 0x000000401b1b7890 */ /* 0x000fe4000fffe1ff */
[----:B------:R-:W-:Y:S01]  /*0260*/  ULOP3.LUT UR14, UR14, 0xff, URZ, 0xc0, !UPT ;  /* 0x000000ff0e0e7892 */ /* 0x000fe2000f8ec0ff */
[----:B------:R-:W0:Y:S01]  /*0270*/  LDCU.U8 UR33, c[0x3][0xd] ;  /* 0x00c001a0ff2177ac */ /* 0x000e220008000000 */
[----:B------:R-:W5:Y:S02]  /*0280*/  LDCU.U8 UR32, c[0x3][0xe] ;  /* 0x00c001c0ff2077ac */ /* 0x000f640008000000 */
[----:B------:R-:W-:Y:S02]  /*0290*/  UIADD3 UR14, UPT, UPT, -UR14, 0x40, URZ ;  /* 0x000000400e0e7890 */ /* 0x000fe4000fffe1ff */
[----:B------:R-:W-:Y:S02]  /*02a0*/  UIADD3 UR28, UPT, UPT, -UR28, 0x40, URZ ;  /* 0x000000401c1c7890 */ /* 0x000fe4000fffe1ff */
[----:B-1----:R-:W-:-:S02]  /*02b0*/  UIADD3 UR29, UPT, UPT, -UR29, 0x40, URZ ;  /* 0x000000401d1d7890 */ /* 0x002fc4000fffe1ff */
[----:B--2---:R-:W-:Y:S02]  /*02c0*/  UIADD3 UR30, UPT, UPT, -UR30, 0x40, URZ ;  /* 0x000000401e1e7890 */ /* 0x004fe4000fffe1ff */
[----:B------:R-:W-:Y:S01]  /*02d0*/  ULOP3.LUT UR15, UR15, 0xff, URZ, 0xc0, !UPT ;  /* 0x000000ff0f0f7892 */ /* 0x000fe2000f8ec0ff */
[----:B------:R-:W1:Y:S03]  /*02e0*/  LDCU.U8 UR34, c[0x3][0xf] ;  /* 0x00c001e0ff2277ac */ /* 0x000e660008000000 */
[----:B------:R-:W-:Y:S02]  /*02f0*/  UIADD3 UR15, UPT, UPT, -UR15, 0x40, URZ ;  /* 0x000000400f0f7890 */ /* 0x000fe4000fffe1ff */
[----:B---3--:R-:W-:Y:S01]  /*0300*/  UIADD3 UR31, UPT, UPT, -UR31, 0x40, URZ ;  /* 0x000000401f1f7890 */ /* 0x008fe2000fffe1ff */
[----:B------:R-:W2:Y:S01]  /*0310*/  LDCU.U8 UR38, c[0x3][0x11] ;  /* 0x00c00220ff2677ac */ /* 0x000ea20008000000 */
[----:B------:R-:W3:Y:S01]  /*0320*/  LDCU.U8 UR35, c[0x3][0x12] ;  /* 0x00c00240ff2377ac */ /* 0x000ee20008000000 */
[----:B0-----:R-:W-:-:S02]  /*0330*/  UIADD3 UR33, UPT, UPT, -UR33, 0x40, URZ ;  /* 0x0000004021217890 */ /* 0x001fc4000fffe1ff */
[----:B-----5:R-:W-:Y:S01]  /*0340*/  UIADD3 UR32, UPT, UPT, -UR32, 0x40, URZ ;  /* 0x0000004020207890 */ /* 0x020fe2000fffe1ff */
[----:B------:R-:W0:Y:S01]  /*0350*/  LDCU.U8 UR39, c[0x3][0x13] ;  /* 0x00c00260ff2777ac */ /* 0x000e220008000000 */
[----:B------:R-:W-:Y:S01]  /*0360*/  ULOP3.LUT UR16, UR16, 0xff, URZ, 0xc0, !UPT ;  /* 0x000000ff10107892 */ /* 0x000fe2000f8ec0ff */
[----:B------:R-:W5:Y:S01]  /*0370*/  LDCU.U8 UR40, c[0x3][0x15] ;  /* 0x00c002a0ff2877ac */ /* 0x000f620008000000 */
[----:B------:R-:W5:Y:S01]  /*0380*/  LDCU.U8 UR41, c[0x3][0x16] ;  /* 0x00c002c0ff2977ac */ /* 0x000f620008000000 */
[----:B-1----:R-:W-:Y:S02]  /*0390*/  UIADD3 UR34, UPT, UPT, -UR34, 0x40, URZ ;  /* 0x0000004022227890 */ /* 0x002fe4000fffe1ff */
[----:B------:R-:W-:Y:S01]  /*03a0*/  UIADD3 UR16, UPT, UPT, -UR16, 0x40, URZ ;  /* 0x0000004010107890 */ /* 0x000fe2000fffe1ff */
[----:B------:R-:W1:Y:S01]  /*03b0*/  LDCU.U8 UR42, c[0x3][0x17] ;  /* 0x00c002e0ff2a77ac */ /* 0x000e620008000000 */
[----:B--2---:R-:W-:Y:S02]  /*03c0*/  UIADD3 UR38, UPT, UPT, -UR38, 0x40, URZ ;  /* 0x0000004026267890 */ /* 0x004fe4000fffe1ff */
[----:B---3--:R-:W-:-:S02]  /*03d0*/  UIADD3 UR35, UPT, UPT, -UR35, 0x40, URZ ;  /* 0x0000004023237890 */ /* 0x008fc4000fffe1ff */
[----:B------:R-:W-:Y:S02]  /*03e0*/  ULOP3.LUT UR17, UR17, 0xff, URZ, 0xc0, !UPT ;  /* 0x000000ff11117892 */ /* 0x000fe4000f8ec0ff */
[----:B0-----:R-:W-:Y:S02]  /*03f0*/  UIADD3 UR39, UPT, UPT, -UR39, 0x40, URZ ;  /* 0x0000004027277890 */ /* 0x001fe4000fffe1ff */
[----:B------:R-:W-:Y:S01]  /*0400*/  UIADD3 UR17, UPT, UPT, -UR17, 0x40, URZ ;  /* 0x0000004011117890 */ /* 0x000fe2000fffe1ff */
[----:B------:R-:W0:Y:S01]  /*0410*/  LDCU.U8 UR43, c[0x3][0x19] ;  /* 0x00c00320ff2b77ac */ /* 0x000e220008000000 */
[----:B------:R-:W2:Y:S01]  /*0420*/  LDCU.U8 UR44, c[0x3][0x1a] ;  /* 0x00c00340ff2c77ac */ /* 0x000ea20008000000 */
[----:B-----5:R-:W-:Y:S02]  /*0430*/  UIADD3 UR40, UPT, UPT, -UR40, 0x40, URZ ;  /* 0x0000004028287890 */ /* 0x020fe4000fffe1ff */
[----:B------:R-:W-:Y:S02]  /*0440*/  UIADD3 UR41, UPT, UPT, -UR41, 0x40, URZ ;  /* 0x0000004029297890 */ /* 0x000fe4000fffe1ff */
[----:B------:R-:W-:-:S02]  /*0450*/  ULOP3.LUT UR18, UR18, 0xff, URZ, 0xc0, !UPT ;  /* 0x000000ff12127892 */ /* 0x000fc4000f8ec0ff */
[----:B-1----:R-:W-:Y:S02]  /*0460*/  UIADD3 UR42, UPT, UPT, -UR42, 0x40, URZ ;  /* 0x000000402a2a7890 */ /* 0x002fe4000fffe1ff */
[----:B------:R-:W-:Y:S01]  /*0470*/  UIADD3 UR18, UPT, UPT, -UR18, 0x40, URZ ;  /* 0x0000004012127890 */ /* 0x000fe2000fffe1ff */
[----:B------:R-:W1:Y:S01]  /*0480*/  LDCU.U8 UR45, c[0x3][0x1b] ;  /* 0x00c00360ff2d77ac */ /* 0x000e620008000000 */
[----:B------:R-:W3:Y:S01]  /*0490*/  LDCU.U8 UR49, c[0x3][0x21] ;  /* 0x00c00420ff3177ac */ /* 0x000ee20008000000 */
[----:B------:R-:W5:Y:S01]  /*04a0*/  LDCU.U8 UR50, c[0x3][0x22] ;  /* 0x00c00440ff3277ac */ /* 0x000f620008000000 */
[----:B0-----:R-:W-:Y:S02]  /*04b0*/  UIADD3 UR43, UPT, UPT, -UR43, 0x40, URZ ;  /* 0x000000402b2b7890 */ /* 0x001fe4000fffe1ff */
[----:B--2---:R-:W-:Y:S01]  /*04c0*/  UIADD3 UR44, UPT, UPT, -UR44, 0x40, URZ ;  /* 0x000000402c2c7890 */ /* 0x004fe2000fffe1ff */
[----:B------:R-:W0:Y:S01]  /*04d0*/  LDCU.U8 UR46, c[0x3][0x1d] ;  /* 0x00c003a0ff2e77ac */ /* 0x000e220008000000 */
[----:B------:R-:W2:Y:S01]  /*04e0*/  LDCU.U8 UR47, c[0x3][0x1e] ;  /* 0x00c003c0ff2f77ac */ /* 0x000ea20008000000 */
[----:B------:R-:W-:-:S02]  /*04f0*/  ULOP3.LUT UR19, UR19, 0xff, URZ, 0xc0, !UPT ;  /* 0x000000ff13137892 */ /* 0x000fc4000f8ec0ff */
[----:B----4-:R-:W-:Y:S02]  /*0500*/  ULOP3.LUT UR20, UR20, 0xff, URZ, 0xc0, !UPT ;  /* 0x000000ff14147892 */ /* 0x010fe4000f8ec0ff */
[----:B------:R-:W-:Y:S02]  /*0510*/  UIADD3 UR19, UPT, UPT, -UR19, 0x40, URZ ;  /* 0x0000004013137890 */ /* 0x000fe4000fffe1ff */
[----:B-1----:R-:W-:Y:S01]  /*0520*/  UIADD3 UR45, UPT, UPT, -UR45, 0x40, URZ ;  /* 0x000000402d2d7890 */ /* 0x002fe2000fffe1ff */
[----:B------:R-:W1:Y:S01]  /*0530*/  LDCU.U8 UR51, c[0x3][0x23] ;  /* 0x00c00460ff3377ac */ /* 0x000e620008000000 */
[----:B------:R-:W-:Y:S02]  /*0540*/  UIADD3 UR20, UPT, UPT, -UR20, 0x40, URZ ;  /* 0x0000004014147890 */ /* 0x000fe4000fffe1ff */
[----:B---3--:R-:W-:Y:S02]  /*0550*/  UIADD3 UR49, UPT, UPT, -UR49, 0x40, URZ ;  /* 0x0000004031317890 */ /* 0x008fe4000fffe1ff */
[----:B-----5:R-:W-:Y:S01]  /*0560*/  UIADD3 UR50, UPT, UPT, -UR50, 0x40, URZ ;  /* 0x0000004032327890 */ /* 0x020fe2000fffe1ff */
[----:B------:R-:W3:Y:S01]  /*0570*/  LDCU.U8 UR52, c[0x3][0x25] ;  /* 0x00c004a0ff3477ac */ /* 0x000ee20008000000 */
[----:B------:R-:W4:Y:S01]  /*0580*/  LDCU.U8 UR53, c[0x3][0x26] ;  /* 0x00c004c0ff3577ac */ /* 0x000f220008000000 */
[----:B------:R-:W5:Y:S01]  /*0590*/  LDCU.U8 UR48, c[0x3][0x1f] ;  /* 0x00c003e0ff3077ac */ /* 0x000f620008000000 */
[----:B------:R-:W5:Y:S01]  /*05a0*/  LDCU.U8 UR54, c[0x3][0x27] ;  /* 0x00c004e0ff3677ac */ /* 0x000f620008000000 */
[----:B0-----:R-:W-:-:S02]  /*05b0*/  UIADD3 UR46, UPT, UPT, -UR46, 0x40, URZ ;  /* 0x000000402e2e7890 */ /* 0x001fc4000fffe1ff */
[----:B--2---:R-:W-:Y:S02]  /*05c0*/  UIADD3 UR47, UPT, UPT, -UR47, 0x40, URZ ;  /* 0x000000402f2f7890 */ /* 0x004fe4000fffe1ff */
[----:B------:R-:W-:Y:S01]  /*05d0*/  ULOP3.LUT UR21, UR21, 0xff, URZ, 0xc0, !UPT ;  /* 0x000000ff15157892 */ /* 0x000fe2000f8ec0ff */
[----:B------:R-:W0:Y:S01]  /*05e0*/  LDCU.U8 UR55, c[0x3][0x29] ;  /* 0x00c00520ff3777ac */ /* 0x000e220008000000 */
[----:B------:R-:W2:Y:S02]  /*05f0*/  LDCU.U8 UR73, c[0x3][0x2a] ;  /* 0x00c00540ff4977ac */ /* 0x000ea40008000000 */
[----:B------:R-:W-:Y:S02]  /*0600*/  UIADD3 UR21, UPT, UPT, -UR21, 0x40, URZ ;  /* 0x0000004015157890 */ /* 0x000fe4000fffe1ff */
[----:B-1----:R-:W-:Y:S01]  /*0610*/  UIADD3 UR51, UPT, UPT, -UR51, 0x40, URZ ;  /* 0x0000004033337890 */ /* 0x002fe2000fffe1ff */
[----:B------:R-:W1:Y:S01]  /*0620*/  LDCU.U8 UR57, c[0x3][0x2b] ;  /* 0x00c00560ff3977ac */ /* 0x000e620008000000 */
[----:B------:R-:W-:-:S02]  /*0630*/  ULOP3.LUT UR22, UR22, 0xff, URZ, 0xc0, !UPT ;  /* 0x000000ff16167892 */ /* 0x000fc4000f8ec0ff */
[----:B---3--:R-:W-:Y:S02]  /*0640*/  UIADD3 UR52, UPT, UPT, -UR52, 0x40, URZ ;  /* 0x0000004034347890 */ /* 0x008fe4000fffe1ff */
[----:B----4-:R-:W-:Y:S02]  /*0650*/  UIADD3 UR53, UPT, UPT, -UR53, 0x40, URZ ;  /* 0x0000004035357890 */ /* 0x010fe4000fffe1ff */
[----:B-----5:R-:W-:Y:S02]  /*0660*/  UIADD3 UR48, UPT, UPT, -UR48, 0x40, URZ ;  /* 0x0000004030307890 */ /* 0x020fe4000fffe1ff */
[----:B------:R-:W-:Y:S02]  /*0670*/  UIADD3 UR22, UPT, UPT, -UR22, 0x40, URZ ;  /* 0x0000004016167890 */ /* 0x000fe4000fffe1ff */
[----:B------:R-:W-:Y:S01]  /*0680*/  UIADD3 UR54, UPT, UPT, -UR54, 0x40, URZ ;  /* 0x0000004036367890 */ /* 0x000fe2000fffe1ff */
[----:B------:R-:W3:Y:S01]  /*0690*/  LDCU.U8 UR56, c[0x3][0x2d] ;  /* 0x00c005a0ff3877ac */ /* 0x000ee20008000000 */
[----:B------:R-:W4:Y:S01]  /*06a0*/  LDCU.U8 UR58, c[0x3][0x2e] ;  /* 0x00c005c0ff3a77ac */ /* 0x000f220008000000 */
[----:B0-----:R-:W-:-:S02]  /*06b0*/  UIADD3 UR55, UPT, UPT, -UR55, 0x40, URZ ;  /* 0x0000004037377890 */ /* 0x001fc4000fffe1ff */
[----:B--2---:R-:W-:Y:S02]  /*06c0*/  UIADD3 UR73, UPT, UPT, -UR73, 0x40, URZ ;  /* 0x0000004049497890 */ /* 0x004fe4000fffe1ff */
[----:B------:R-:W-:Y:S01]  /*06d0*/  ULOP3.LUT UR23, UR23, 0xff, URZ, 0xc0, !UPT ;  /* 0x000000ff17177892 */ /* 0x000fe2000f8ec0ff */
[----:B------:R-:W0:Y:S03]  /*06e0*/  LDCU.U8 UR59, c[0x3][0x2f] ;  /* 0x00c005e0ff3b77ac */ /* 0x000e260008000000 */
[----:B------:R-:W-:Y:S02]  /*06f0*/  UIADD3 UR23, UPT, UPT, -UR23, 0x40, URZ ;  /* 0x0000004017177890 */ /* 0x000fe4000fffe1ff */
[----:B-1----:R-:W-:Y:S01]  /*0700*/  UIADD3 UR57, UPT, UPT, -UR57, 0x40, URZ ;  /* 0x0000004039397890 */ /* 0x002fe2000fffe1ff */
[----:B------:R-:W1:Y:S01]  /*0710*/  LDCU.U8 UR60, c[0x3][0x31] ;  /* 0x00c00620ff3c77ac */ /* 0x000e620008000000 */
[----:B------:R-:W2:Y:S01]  /*0720*/  LDCU.U8 UR61, c[0x3][0x32] ;  /* 0x00c00640ff3d77ac */ /* 0x000ea20008000000 */
[----:B---3--:R-:W-:-:S02]  /*0730*/  UIADD3 UR56, UPT, UPT, -UR56, 0x40, URZ ;  /* 0x0000004038387890 */ /* 0x008fc4000fffe1ff */
[----:B----4-:R-:W-:Y:S01]  /*0740*/  UIADD3 UR58, UPT, UPT, -UR58, 0x40, URZ ;  /* 0x000000403a3a7890 */ /* 0x010fe2000fffe1ff */
[----:B------:R-:W3:Y:S01]  /*0750*/  LDCU.U8 UR62, c[0x3][0x33] ;  /* 0x00c00660ff3e77ac */ /* 0x000ee20008000000 */
[----:B------:R-:W-:Y:S02]  /*0760*/  ULOP3.LUT UR8, UR8, 0xff, URZ, 0xc0, !UPT ;  /* 0x000000ff08087892 */ /* 0x000fe4000f8ec0ff */
[----:B0-----:R-:W-:Y:S02]  /*0770*/  UIADD3 UR59, UPT, UPT, -UR59, 0x40, URZ ;  /* 0x000000403b3b7890 */ /* 0x001fe4000fffe1ff */
[----:B------:R-:W-:Y:S02]  /*0780*/  UIADD3 UR8, UPT, UPT, -UR8, 0x40, URZ ;  /* 0x0000004008087890 */ /* 0x000fe4000fffe1ff */
[----:B-1----:R-:W-:Y:S02]  /*0790*/  UIADD3 UR60, UPT, UPT, -UR60, 0x40, URZ ;  /* 0x000000403c3c7890 */ /* 0x002fe4000fffe1ff */
[----:B--2---:R-:W-:-:S02]  /*07a0*/  UIADD3 UR61, UPT, UPT, -UR61, 0x40, URZ ;  /* 0x000000403d3d7890 */ /* 0x004fc4000fffe1ff */
[----:B------:R-:W-:Y:S01]  /*07b0*/  ULOP3.LUT UR9, UR9, 0xff, URZ, 0xc0, !UPT ;  /* 0x000000ff09097892 */ /* 0x000fe2000f8ec0ff */
[----:B------:R-:W0:Y:S01]  /*07c0*/  LDCU.U8 UR63, c[0x3][0x35] ;  /* 0x00c006a0ff3f77ac */ /* 0x000e220008000000 */
[----:B------:R-:W1:Y:S01]  /*07d0*/  LDCU.U8 UR76, c[0x3][0x36] ;  /* 0x00c006c0ff4c77ac */ /* 0x000e620008000000 */
[----:B------:R-:W2:Y:S01]  /*07e0*/  LDCU.U8 UR64, c[0x3][0x37] ;  /* 0x00c006e0ff4077ac */ /* 0x000ea20008000000 */
[C-C-:B------:R-:W-:Y:S01]  /*07f0*/  SHF.R.U64 R19, R2.reuse, UR7, R3.reuse ;  /* 0x0000000702137c19 */ /* 0x140fe20008001203 */
[----:B------:R-:W4:Y:S01]  /*0800*/  LDCU.U8 UR65, c[0x3][0x39] ;  /* 0x00c00720ff4177ac */ /* 0x000f220008000000 */
[C-C-:B------:R-:W-:Y:S02]  /*0810*/  SHF.R.U64 R16, R2.reuse, UR24, R3.reuse ;  /* 0x0000001802107c19 */ /* 0x140fe40008001203 */
[C-C-:B------:R-:W-:Y:S01]  /*0820*/  SHF.R.U64 R9, R2.reuse, UR25, R3.reuse ;  /* 0x0000001902097c19 */ /* 0x140fe20008001203 */
[----:B------:R-:W-:Y:S01]  /*0830*/  IMAD.SHL.U32 R24, R19, 0x40000000, RZ ;  /* 0x4000000013187824 */ /* 0x000fe200078e00ff */
[--C-:B------:R-:W-:Y:S01]  /*0840*/  SHF.R.U64 R23, R2, UR12, R3.reuse ;  /* 0x0000000c02177c19 */ /* 0x100fe20008001203 */
[----:B------:R-:W-:Y:S01]  /*0850*/  IMAD.SHL.U32 R16, R16, 0x20000000, RZ ;  /* 0x2000000010107824 */ /* 0x000fe200078e00ff */
[C-C-:B------:R-:W-:Y:S01]  /*0860*/  SHF.R.U64 R22, R2.reuse, UR13, R3.reuse ;  /* 0x0000000d02167c19 */ /* 0x140fe20008001203 */
[----:B------:R-:W-:Y:S01]  /*0870*/  IMAD.SHL.U32 R9, R9, 0x10000000, RZ ;  /* 0x1000000009097824 */ /* 0x000fe200078e00ff */
[C-C-:B------:R-:W-:Y:S01]  /*0880*/  SHF.R.U64 R4, R2.reuse, UR26, R3.reuse ;  /* 0x0000001a02047c19 */ /* 0x140fe20008001203 */
[----:B------:R-:W-:Y:S01]  /*0890*/  IMAD.U32 R19, R23, -0x80000000, RZ ;  /* 0x8000000017137824 */ /* 0x000fe200078e00ff */
[--C-:B------:R-:W-:Y:S01]  /*08a0*/  SHF.R.U64 R5, R2, UR27, R3.reuse ;  /* 0x0000001b02057c19 */ /* 0x100fe20008001203 */
[----:B------:R-:W-:Y:S01]  /*08b0*/  IMAD.SHL.U32 R25, R22, 0x8000000, RZ ;  /* 0x0800000016197824 */ /* 0x000fe200078e00ff */
[----:B------:R-:W-:Y:S01]  /*08c0*/  LOP3.LUT R24, R24, 0x40000000, RZ, 0xe2, !PT ;  /* 0x4000000018187812 */ /* 0x000fe200078ee2ff */
[----:B------:R-:W-:Y:S01]  /*08d0*/  IMAD.SHL.U32 R4, R4, 0x4000000, RZ ;  /* 0x0400000004047824 */ /* 0x000fe200078e00ff */
[----:B------:R-:W-:Y:S01]  /*08e0*/  LOP3.LUT R23, R16, 0x20000000, RZ, 0xe2, !PT ;  /* 0x2000000010177812 */ /* 0x000fe200078ee2ff */
[----:B------:R-:W-:Y:S01]  /*08f0*/  IMAD.SHL.U32 R5, R5, 0x2000000, RZ ;  /* 0x0200000005057824 */ /* 0x000fe200078e00ff */
[C-C-:B------:R-:W-:Y:S01]  /*0900*/  SHF.R.U64 R17, R2.reuse, UR14, R3.reuse ;  /* 0x0000000e02117c19 */ /* 0x140fe20008001203 */
[----:B------:R-:W5:Y:S01]  /*0910*/  LDCU.U8 UR67, c[0x3][0x3a] ;  /* 0x00c00740ff4377ac */ /* 0x000f620008000000 */
[----:B------:R-:W-:-:S02]  /*0920*/  SHF.R.U64 R14, R2, UR28, R3 ;  /* 0x0000001c020e7c19 */ /* 0x000fc40008001203 */
[----:B------:R-:W-:Y:S01]  /*0930*/  LOP3.LUT R23, R23, R24, R19, 0xfe, !PT ;  /* 0x0000001817177212 */ /* 0x000fe200078efe13 */
[----:B------:R-:W-:Y:S01]  /*0940*/  IMAD.SHL.U32 R17, R17, 0x800000, RZ ;  /* 0x0080000011117824 */ /* 0x000fe200078e00ff */
[----:B------:R-:W-:Y:S01]  /*0950*/  LOP3.LUT R22, R9, 0x10000000, RZ, 0xe2, !PT ;  /* 0x1000000009167812 */ /* 0x000fe200078ee2ff */
[----:B------:R-:W-:Y:S01]  /*0960*/  IMAD.SHL.U32 R14, R14, 0x1000000, RZ ;  /* 0x010000000e0e7824 */ /* 0x000fe200078e00ff */
[----:B------:R-:W-:Y:S01]  /*0970*/  LOP3.LUT R25, R25, 0x8000000, RZ, 0xe2, !PT ;  /* 0x0800000019197812 */ /* 0x000fe200078ee2ff */
[----:B------:R-:W5:Y:S01]  /*0980*/  LDCU.U8 UR66, c[0x3][0x3b] ;  /* 0x00c00760ff4277ac */ /* 0x000f620008000000 */
[C---:B------:R-:W-:Y:S02]  /*0990*/  SHF.R.U64 R11, R2.reuse, UR29, R3 ;  /* 0x0000001d020b7c19 */ /* 0x040fe40008001203 */
[----:B------:R-:W-:Y:S01]  /*09a0*/  LOP3.LUT R25, R25, R22, R23, 0xfe, !PT ;  /* 0x0000001619197212 */ /* 0x000fe200078efe17 */
[----:B------:R-:W5:Y:S01]  /*09b0*/  LDCU.U8 UR68, c[0x3][0x3d] ;  /* 0x00c007a0ff4477ac */ /* 0x000f620008000000 */
[--C-:B------:R-:W-:Y:S01]  /*09c0*/  SHF.R.U64 R7, R2, UR30, R3.reuse ;  /* 0x0000001e02077c19 */ /* 0x100fe20008001203 */
[----:B------:R-:W-:Y:S01]  /*09d0*/  IMAD.SHL.U32 R11, R11, 0x400000, RZ ;  /* 0x004000000b0b7824 */ /* 0x000fe200078e00ff */
[----:B------:R-:W-:Y:S01]  /*09e0*/  LOP3.LUT R24, R4, 0x4000000, RZ, 0xe2, !PT ;  /* 0x0400000004187812 */ /* 0x000fe200078ee2ff */
[----:B------:R-:W5:Y:S01]  /*09f0*/  LDCU.U8 UR71, c[0x3][0x3e] ;  /* 0x00c007c0ff4777ac */ /* 0x000f620008000000 */
[----:B------:R-:W-:Y:S01]  /*0a00*/  LOP3.LUT R23, R5, 0x2000000, RZ, 0xe2, !PT ;  /* 0x0200000005177812 */ /* 0x000fe200078ee2ff */
[----:B------:R-:W-:Y:S01]  /*0a10*/  IMAD.SHL.U32 R7, R7, 0x200000, RZ ;  /* 0x0020000007077824 */ /* 0x000fe200078e00ff */
[----:B------:R-:W-:Y:S01]  /*0a20*/  SHF.R.U64 R13, R2, UR15, R3 ;  /* 0x0000000f020d7c19 */ /* 0x000fe20008001203 */
[----:B------:R-:W5:Y:S01]  /*0a30*/  LDCU.U8 UR70, c[0x3][0x3f] ;  /* 0x00c007e0ff4677ac */ /* 0x000f620008000000 */
[----:B------:R-:W-:-:S02]  /*0a40*/  LOP3.LUT R23, R23, R24, R25, 0xfe, !PT ;  /* 0x0000001817177212 */ /* 0x000fc400078efe19 */
[--C-:B------:R-:W-:Y:S01]  /*0a50*/  SHF.R.U64 R20, R2, UR31, R3.reuse ;  /* 0x0000001f02147c19 */ /* 0x100fe20008001203 */
[----:B------:R-:W-:Y:S01]  /*0a60*/  IMAD.SHL.U32 R13, R13, 0x80000, RZ ;  /* 0x000800000d0d7824 */ /* 0x000fe200078e00ff */
[----:B------:R-:W-:Y:S01]  /*0a70*/  LOP3.LUT R25, R17, 0x800000, RZ, 0xe2, !PT ;  /* 0x0080000011197812 */ /* 0x000fe200078ee2ff */
[----:B------:R-:W-:Y:S01]  /*0a80*/  UIADD3 UR9, UPT, UPT, -UR9, 0x40, URZ ;  /* 0x0000004009097890 */ /* 0x000fe2000fffe1ff */
[----:B------:R-:W-:Y:S01]  /*0a90*/  LOP3.LUT R24, R14, 0x1000000, RZ, 0xe2, !PT ;  /* 0x010000000e187812 */ /* 0x000fe200078ee2ff */
[----:B------:R-:W-:Y:S01]  /*0aa0*/  IMAD.SHL.U32 R20, R20, 0x100000, RZ ;  /* 0x0010000014147824 */ /* 0x000fe200078e00ff */
[C---:B------:R-:W-:Y:S01]  /*0ab0*/  SHF.R.U64 R12, R2.reuse, UR33, R3 ;  /* 0x00000021020c7c19 */ /* 0x040fe20008001203 */
[----:B---3--:R-:W-:Y:S01]  /*0ac0*/  UIADD3 UR62, UPT, UPT, -UR62, 0x40, URZ ;  /* 0x000000403e3e7890 */ /* 0x008fe2000fffe1ff */
[----:B------:R-:W-:Y:S01]  /*0ad0*/  LOP3.LUT R25, R25, R24, R23, 0xfe, !PT ;  /* 0x0000001819197212 */ /* 0x000fe200078efe17 */
[----:B------:R-:W-:Y:S01]  /*0ae0*/  ULOP3.LUT UR10, UR10, 0xff, URZ, 0xc0, !UPT ;  /* 0x000000ff0a0a7892 */ /* 0x000fe2000f8ec0ff */
[----:B------:R-:W-:Y:S01]  /*0af0*/  SHF.R.U64 R18, R2, UR32, R3 ;  /* 0x0000002002127c19 */ /* 0x000fe20008001203 */
[----:B------:R-:W-:Y:S01]  /*0b00*/  IMAD.SHL.U32 R12, R12, 0x40000, RZ ;  /* 0x000400000c0c7824 */ /* 0x000fe200078e00ff */
[----:B------:R-:W-:Y:S01]  /*0b10*/  LOP3.LUT R24, R11, 0x400000, RZ, 0xe2, !PT ;  /* 0x004000000b187812 */ /* 0x000fe200078ee2ff */
[----:B------:R-:W-:Y:S01]  /*0b20*/  ULOP3.LUT UR11, UR11, 0xff, URZ, 0xc0, !UPT ;  /* 0x000000ff0b0b7892 */ /* 0x000fe2000f8ec0ff */
[----:B------:R-:W-:Y:S01]  /*0b30*/  LOP3.LUT R23, R7, 0x200000, RZ, 0xe2, !PT ;  /* 0x0020000007177812 */ /* 0x000fe200078ee2ff */
[----:B------:R-:W-:Y:S01]  /*0b40*/  IMAD.SHL.U32 R18, R18, 0x20000, RZ ;  /* 0x0002000012127824 */ /* 0x000fe200078e00ff */
[----:B------:R-:W-:Y:S01]  /*0b50*/  LOP3.LUT R20, R20, 0x100000, RZ, 0xe2, !PT ;  /* 0x0010000014147812 */ /* 0x000fe200078ee2ff */
[----:B------:R-:W-:Y:S01]  /*0b60*/  UIADD3 UR10, UPT, UPT, -UR10, 0x40, URZ ;  /* 0x000000400a0a7890 */ /* 0x000fe2000fffe1ff */
[----:B------:R-:W-:Y:S01]  /*0b70*/  LOP3.LUT R23, R23, R24, R25, 0xfe, !PT ;  /* 0x0000001817177212 */ /* 0x000fe200078efe19 */
[----:B------:R-:W-:Y:S01]  /*0b80*/  UIADD3 UR11, UPT, UPT, -UR11, 0x40, URZ ;  /* 0x000000400b0b7890 */ /* 0x000fe2000fffe1ff */
[----:B------:R-:W-:Y:S01]  /*0b90*/  LOP3.LUT R25, R13, 0x80000, RZ, 0xe2, !PT ;  /* 0x000800000d197812 */ /* 0x000fe200078ee2ff */
[----:B0-----:R-:W-:Y:S01]  /*0ba0*/  UIADD3 UR63, UPT, UPT, -UR63, 0x40, URZ ;  /* 0x000000403f3f7890 */ /* 0x001fe2000fffe1ff */
[C---:B------:R-:W-:Y:S01]  /*0bb0*/  SHF.R.U64 R0, R2.reuse, UR34, R3 ;  /* 0x0000002202007c19 */ /* 0x040fe20008001203 */
[----:B-1----:R-:W-:Y:S01]  /*0bc0*/  UIADD3 UR76, UPT, UPT, -UR76, 0x40, URZ ;  /* 0x000000404c4c7890 */ /* 0x002fe2000fffe1ff */
[----:B------:R-:W-:Y:S01]  /*0bd0*/  LOP3.LUT R25, R25, R20, R23, 0xfe, !PT ;  /* 0x0000001419197212 */ /* 0x000fe200078efe17 */
[----:B--2---:R-:W-:Y:S01]  /*0be0*/  UIADD3 UR64, UPT, UPT, -UR64, 0x40, URZ ;  /* 0x0000004040407890 */ /* 0x004fe2000fffe1ff */
[--C-:B------:R-:W-:Y:S01]  /*0bf0*/  SHF.R.U64 R6, R2, UR16, R3.reuse ;  /* 0x0000001002067c19 */ /* 0x100fe20008001203 */
[----:B------:R-:W-:Y:S01]  /*0c00*/  IMAD.U32 R0, R0, 0x10000, RZ ;  /* 0x0001000000007824 */ /* 0x000fe200078e00ff */
[----:B------:R-:W-:Y:S01]  /*0c10*/  LOP3.LUT R23, R12, 0x40000, RZ, 0xe2, !PT ;  /* 0x000400000c177812 */ /* 0x000fe200078ee2ff */
[----:B----4-:R-:W-:Y:S01]  /*0c20*/  UIADD3 UR65, UPT, UPT, -UR65, 0x40, URZ ;  /* 0x0000004041417890 */ /* 0x010fe2000fffe1ff */
[----:B------:R-:W-:Y:S01]  /*0c30*/  LOP3.LUT R24, R18, 0x20000, RZ, 0xe2, !PT ;  /* 0x0002000012187812 */ /* 0x000fe200078ee2ff */
[----:B-----5:R-:W-:Y:S01]  /*0c40*/  UIADD3 UR67, UPT, UPT, -UR67, 0x40, URZ ;  /* 0x0000004043437890 */ /* 0x020fe2000fffe1ff */
[C-C-:B------:R-:W-:Y:S01]  /*0c50*/  SHF.R.U64 R8, R2.reuse, UR38, R3.reuse ;  /* 0x0000002602087c19 */ /* 0x140fe20008001203 */
[----:B------:R-:W-:Y:S01]  /*0c60*/  UIADD3 UR66, UPT, UPT, -UR66, 0x40, URZ ;  /* 0x0000004042427890 */ /* 0x000fe2000fffe1ff */
[----:B------:R-:W-:Y:S01]  /*0c70*/  SHF.R.U64 R10, R2, UR35, R3 ;  /* 0x00000023020a7c19 */ /* 0x000fe20008001203 */
[----:B------:R-:W-:Y:S01]  /*0c80*/  UIADD3 UR68, UPT, UPT, -UR68, 0x40, URZ ;  /* 0x0000004044447890 */ /* 0x000fe2000fffe1ff */
[----:B------:R-:W-:Y:S01]  /*0c90*/  LOP3.LUT R24, R24, R23, R25, 0xfe, !PT ;  /* 0x0000001718187212 */ /* 0x000fe200078efe19 */
[----:B------:R-:W-:Y:S01]  /*0ca0*/  IMAD.SHL.U32 R23, R6, 0x8000, RZ ;  /* 0x0000800006177824 */ /* 0x000fe200078e00ff */
[--C-:B------:R-:W-:Y:S01]  /*0cb0*/  SHF.R.U64 R15, R2, UR17, R3.reuse ;  /* 0x00000011020f7c19 */ /* 0x100fe20008001203 */
[----:B------:R-:W-:Y:S01]  /*0cc0*/  IMAD.SHL.U32 R8, R8, 0x4000, RZ ;  /* 0x0000400008087824 */ /* 0x000fe200078e00ff */
[--C-:B------:R-:W-:Y:S01]  /*0cd0*/  SHF.R.U64 R21, R2, UR39, R3.reuse ;  /* 0x0000002702157c19 */ /* 0x100fe20008001203 */
[----:B------:R-:W-:Y:S01]  /*0ce0*/  IMAD.SHL.U32 R25, R10, 0x2000, RZ ;  /* 0x000020000a197824 */ /* 0x000fe200078e00ff */
[----:B------:R-:W-:Y:S01]  /*0cf0*/  LOP3.LUT R6, R0, 0x10000, RZ, 0xe2, !PT ;  /* 0x0001000000067812 */ /* 0x000fe200078ee2ff */
[----:B------:R-:W-:Y:S01]  /*0d00*/  IMAD.SHL.U32 R15, R15, 0x800, RZ ;  /* 0x000008000f0f7824 */ /* 0x000fe200078e00ff */
[----:B------:R-:W-:Y:S01]  /*0d10*/  LOP3.LUT R23, R23, 0x8000, RZ, 0xe2, !PT ;  /* 0x0000800017177812 */ /* 0x000fe200078ee2ff */
[----:B------:R-:W-:Y:S01]  /*0d20*/  IMAD.SHL.U32 R21, R21, 0x1000, RZ ;  /* 0x0000100015157824 */ /* 0x000fe200078e00ff */
[C-C-:B------:R-:W-:Y:S01]  /*0d30*/  SHF.R.U64 R16, R2.reuse, UR40, R3.reuse ;  /* 0x0000002802107c19 */ /* 0x140fe20008001203 */
[----:B------:R-:W-:Y:S01]  /*0d40*/  UIADD3 UR71, UPT, UPT, -UR71, 0x40, URZ ;  /* 0x0000004047477890 */ /* 0x000fe2000fffe1ff */
[--C-:B------:R-:W-:Y:S01]  /*0d50*/  SHF.R.U64 R19, R2, UR41, R3.reuse ;  /* 0x0000002902137c19 */ /* 0x100fe20008001203 */
[----:B------:R-:W-:Y:S01]  /*0d60*/  UIADD3 UR70, UPT, UPT, -UR70, 0x40, URZ ;  /* 0x0000004046467890 */ /* 0x000fe2000fffe1ff */
[----:B------:R-:W-:Y:S01]  /*0d70*/  LOP3.LUT R23, R23, R6, R24, 0xfe, !PT ;  /* 0x0000000617177212 */ /* 0x000fe200078efe18 */
[----:B------:R-:W-:Y:S01]  /*0d80*/  IMAD.SHL.U32 R16, R16, 0x400, RZ ;  /* 0x0000040010107824 */ /* 0x000fe200078e00ff */
[----:B------:R-:W-:Y:S01]  /*0d90*/  LOP3.LUT R10, R8, 0x4000, RZ, 0xe2, !PT ;  /* 0x00004000080a7812 */ /* 0x000fe200078ee2ff */
[----:B------:R-:W-:Y:S01]  /*0da0*/  IMAD.SHL.U32 R19, R19, 0x200, RZ ;  /* 0x0000020013137824 */ /* 0x000fe200078e00ff */
[----:B------:R-:W-:Y:S01]  /*0db0*/  LOP3.LUT R25, R25, 0x2000, RZ, 0xe2, !PT ;  /* 0x0000200019197812 */ /* 0x000fe200078ee2ff */
[----:B------:R-:W0:Y:S01]  /*0dc0*/  LDCU.64 UR74, c[0x3][0xb0] ;  /* 0x00c01600ff4a77ac */ /* 0x000e220008000a00 */
[----:B------:R-:W-:-:S02]  /*0dd0*/  SHF.R.U64 R9, R2, UR18, R3 ;  /* 0x0000001202097c19 */ /* 0x000fc40008001203 */
[----:B------:R-:W-:Y:S01]  /*0de0*/  LOP3.LUT R25, R25, R10, R23, 0xfe, !PT ;  /* 0x0000000a19197212 */ /* 0x000fe200078efe17 */
[----:B------:R-:W1:Y:S01]  /*0df0*/  LDCU.U8 UR72, c[0x3][0x81] ;  /* 0x00c01020ff4877ac */ /* 0x000e620008000000 */
[--C-:B------:R-:W-:Y:S01]  /*0e00*/  SHF.R.U64 R22, R2, UR42, R3.reuse ;  /* 0x0000002a02167c19 */ /* 0x100fe20008001203 */
[----:B------:R-:W-:Y:S01]  /*0e10*/  IMAD.SHL.U32 R9, R9, 0x80, RZ ;  /* 0x0000008009097824 */ /* 0x000fe200078e00ff */
[----:B------:R-:W-:Y:S01]  /*0e20*/  LOP3.LUT R23, R15, 0x800, RZ, 0xe2, !PT ;  /* 0x000008000f177812 */ /* 0x000fe200078ee2ff */
[----:B------:R-:W2:Y:S01]  /*0e30*/  LDCU.U8 UR7, c[0x3][0x82] ;  /* 0x00c01040ff0777ac */ /* 0x000ea20008000000 */
[----:B------:R-:W-:Y:S01]  /*0e40*/  LOP3.LUT R24, R21, 0x1000, RZ, 0xe2, !PT ;  /* 0x0000100015187812 */ /* 0x000fe200078ee2ff */
[----:B------:R-:W-:Y:S01]  /*0e50*/  IMAD.SHL.U32 R22, R22, 0x100, RZ ;  /* 0x0000010016167824 */ /* 0x000fe200078e00ff */
[----:B------:R-:W-:Y:S01]  /*0e60*/  SHF.R.U64 R4, R2, UR43, R3 ;  /* 0x0000002b02047c19 */ /* 0x000fe20008001203 */
[----:B------:R-:W3:Y:S01]  /*0e70*/  LDCU.U8 UR24, c[0x3][0x84] ;  /* 0x00c01080ff1877ac */ /* 0x000ee20008000000 */
[----:B------:R-:W-:-:S02]  /*0e80*/  LOP3.LUT R23, R23, R24, R25, 0xfe, !PT ;  /* 0x0000001817177212 */ /* 0x000fc400078efe19 */
[----:B------:R-:W-:Y:S01]  /*0e90*/  LOP3.LUT R24, R16, 0x400, RZ, 0xe2, !PT ;  /* 0x0000040010187812 */ /* 0x000fe200078ee2ff */
[----:B------:R-:W4:Y:S01]  /*0ea0*/  LDCU.U8 UR25, c[0x3][0x85] ;  /* 0x00c010a0ff1977ac */ /* 0x000f220008000000 */
[----:B------:R-:W-:Y:S02]  /*0eb0*/  LOP3.LUT R25, R19, 0x200, RZ, 0xe2, !PT ;  /* 0x0000020013197812 */ /* 0x000fe400078ee2ff */
[----:B------:R-:W-:Y:S01]  /*0ec0*/  SHF.R.U64 R5, R2, UR44, R3 ;  /* 0x0000002c02057c19 */ /* 0x000fe20008001203 */
[----:B------:R-:W5:Y:S01]  /*0ed0*/  LDCU.U8 UR12, c[0x3][0x86] ;  /* 0x00c010c0ff0c77ac */ /* 0x000f620008000000 */
[----:B------:R-:W-:Y:S02]  /*0ee0*/  LOP3.LUT R25, R25, R24, R23, 0xfe, !PT ;  /* 0x0000001819197212 */ /* 0x000fe400078efe17 */
[----:B------:R-:W-:Y:S01]  /*0ef0*/  LOP3.LUT R24, R9, 0x80, RZ, 0xe2, !PT ;  /* 0x0000008009187812 */ /* 0x000fe200078ee2ff */
[----:B------:R-:W-:Y:S01]  /*0f00*/  IMAD.SHL.U32 R5, R5, 0x20, RZ ;  /* 0x0000002005057824 */ /* 0x000fe200078e00ff */
[----:B------:R-:W-:Y:S01]  /*0f10*/  LOP3.LUT R23, R22, 0x100, RZ, 0xe2, !PT ;  /* 0x0000010016177812 */ /* 0x000fe200078ee2ff */
[----:B------:R-:W5:Y:S01]  /*0f20*/  LDCU.U8 UR13, c[0x3][0x87] ;  /* 0x00c010e0ff0d77ac */ /* 0x000f620008000000 */
[----:B------:R-:W-:-:S02]  /*0f30*/  SHF.R.U64 R14, R2, UR19, R3 ;  /* 0x00000013020e7c19 */ /* 0x000fc40008001203 */
[----:B------:R-:W-:Y:S01]  /*0f40*/  LOP3.LUT R24, R24, R23, R25, 0xfe, !PT ;  /* 0x0000001718187212 */ /* 0x000fe200078efe19 */
[----:B------:R-:W-:Y:S01]  /*0f50*/  IMAD.SHL.U32 R23, R4, 0x40, RZ ;  /* 0x0000004004177824 */ /* 0x000fe200078e00ff */
[--C-:B------:R-:W-:Y:S01]  /*0f60*/  SHF.R.U64 R17, R2, UR45, R3.reuse ;  /* 0x0000002d02117c19 */ /* 0x100fe20008001203 */
[----:B------:R-:W-:Y:S01]  /*0f70*/  IMAD.SHL.U32 R25, R14, 0x8, RZ ;  /* 0x000000080e197824 */ /* 0x000fe200078e00ff */
[----:B------:R-:W-:Y:S01]  /*0f80*/  LOP3.LUT R22, R5, 0x20, RZ, 0xe2, !PT ;  /* 0x0000002005167812 */ /* 0x000fe200078ee2ff */
[----:B------:R-:W5:Y:S01]  /*0f90*/  LDCU.U8 UR26, c[0x3][0x88] ;  /* 0x00c01100ff1a77ac */ /* 0x000f620008000000 */
[----:B------:R-:W-:Y:S02]  /*0fa0*/  LOP3.LUT R23, R23, 0x40, RZ, 0xe2, !PT ;  /* 0x0000004017177812 */ /* 0x000fe400078ee2ff */
[C-C-:B------:R-:W-:Y:S01]  /*0fb0*/  SHF.R.U64 R20, R2.reuse, UR20, R3.reuse ;  /* 0x0000001402147c19 */ /* 0x140fe20008001203 */
[----:B------:R-:W5:Y:S01]  /*0fc0*/  LDCU.U8 UR27, c[0x3][0x89] ;  /* 0x00c01120ff1b77ac */ /* 0x000f620008000000 */
[----:B------:R-:W-:-:S02]  /*0fd0*/  SHF.R.U64 R6, R2, UR49, R3 ;  /* 0x0000003102067c19 */ /* 0x000fc40008001203 */
[--C-:B------:R-:W-:Y:S01]  /*0fe0*/  SHF.R.U64 R8, R2, UR50, R3.reuse ;  /* 0x0000003202087c19 */ /* 0x100fe20008001203 */
[----:B------:R-:W5:Y:S01]  /*0ff0*/  LDCU.U8 UR14, c[0x3][0x8a] ;  /* 0x00c01140ff0e77ac */ /* 0x000f620008000000 */
[----:B------:R-:W-:Y:S01]  /*1000*/  LOP3.LUT R22, R22, R23, R24, 0xfe, !PT ;  /* 0x0000001716167212 */ /* 0x000fe200078efe18 */
[----:B------:R-:W-:Y:S01]  /*1010*/  IMAD.SHL.U32 R24, R17, 0x10, RZ ;  /* 0x0000001011187824 */ /* 0x000fe200078e00ff */
[----:B------:R-:W-:Y:S01]  /*1020*/  LOP3.LUT R14, R20, 0x1, RZ, 0xc0, !PT ;  /* 0x00000001140e7812 */ /* 0x000fe200078ec0ff */
[----:B------:R-:W5:Y:S01]  /*1030*/  LDCU.U8 UR28, c[0x3][0x8c] ;  /* 0x00c01180ff1c77ac */ /* 0x000f620008000000 */
[----:B------:R-:W-:Y:S02]  /*1040*/  LOP3.LUT R17, R6, 0x1, RZ, 0xc0, !PT ;  /* 0x0000000106117812 */ /* 0x000fe400078ec0ff */
[----:B------:R-:W-:Y:S01]  /*1050*/  LOP3.LUT R8, R8, 0x1, RZ, 0xc0, !PT ;  /* 0x0000000108087812 */ /* 0x000fe200078ec0ff */
[----:B------:R-:W-:Y:S01]  /*1060*/  IMAD.U32 R20, R14, -0x80000000, RZ ;  /* 0x800000000e147824 */ /* 0x000fe200078e00ff */
[C-C-:B------:R-:W-:Y:S01]  /*1070*/  SHF.R.U64 R7, R2.reuse, UR46, R3.reuse ;  /* 0x0000002e02077c19 */ /* 0x140fe20008001203 */
[----:B------:R-:W-:Y:S01]  /*1080*/  IMAD.SHL.U32 R6, R17, 0x40000000, RZ ;  /* 0x4000000011067824 */ /* 0x000fe200078e00ff */
[----:B------:R-:W-:Y:S01]  /*1090*/  SHF.R.U64 R11, R2, UR47, R3 ;  /* 0x0000002f020b7c19 */ /* 0x000fe20008001203 */
[----:B------:R-:W-:Y:S01]  /*10a0*/  IMAD.SHL.U32 R23, R8, 0x20000000, RZ ;  /* 0x2000000008177824 */ /* 0x000fe200078e00ff */
[----:B------:R-:W-:Y:S01]  /*10b0*/  LOP3.LUT R25, R25, 0x8, RZ, 0xe2, !PT ;  /* 0x0000000819197812 */ /* 0x000fe200078ee2ff */
[----:B------:R-:W5:Y:S01]  /*10c0*/  LDCU.U8 UR29, c[0x3][0x8d] ;  /* 0x00c011a0ff1d77ac */ /* 0x000f620008000000 */
[----:B------:R-:W-:-:S02]  /*10d0*/  LOP3.LUT R24, R24, 0x10, RZ, 0xe2, !PT ;  /* 0x0000001018187812 */ /* 0x000fc400078ee2ff */
[----:B------:R-:W-:Y:S01]  /*10e0*/  LOP3.LUT R23, R23, R6, R20, 0xfe, !PT ;  /* 0x0000000617177212 */ /* 0x000fe200078efe14 */
[----:B------:R-:W-:Y:S01]  /*10f0*/  IMAD.SHL.U32 R20, R7, 0x4, RZ ;  /* 0x0000000407147824 */ /* 0x000fe200078e00ff */
[----:B------:R-:W-:Y:S01]  /*1100*/  LOP3.LUT R22, R25, R24, R22, 0xfe, !PT ;  /* 0x0000001819167212 */ /* 0x000fe200078efe16 */
[----:B------:R-:W-:Y:S01]  /*1110*/  IMAD.SHL.U32 R24, R11, 0x2, RZ ;  /* 0x000000020b187824 */ /* 0x000fe200078e00ff */
[C-C-:B------:R-:W-:Y:S01]  /*1120*/  SHF.R.U64 R12, R2.reuse, UR21, R3.reuse ;  /* 0x00000015020c7c19 */ /* 0x140fe20008001203 */
[----:B------:R-:W5:Y:S01]  /*1130*/  LDCU.U8 UR30, c[0x3][0x8e] ;  /* 0x00c011c0ff1e77ac */ /* 0x000f620008000000 */
[----:B------:R-:W-:Y:S02]  /*1140*/  SHF.R.U64 R10, R2, UR51, R3 ;  /* 0x00000033020a7c19 */ /* 0x000fe40008001203 */
[----:B------:R-:W-:Y:S01]  /*1150*/  LOP3.LUT R11, R20, 0x4, RZ, 0xe2, !PT ;  /* 0x00000004140b7812 */ /* 0x000fe200078ee2ff */
[----:B------:R-:W5:Y:S01]  /*1160*/  LDCU.U8 UR15, c[0x3][0x8f] ;  /* 0x00c011e0ff0f77ac */ /* 0x000f620008000000 */
[----:B------:R-:W-:-:S02]  /*1170*/  LOP3.LUT R24, R24, 0x2, RZ, 0xe2, !PT ;  /* 0x0000000218187812 */ /* 0x000fc400078ee2ff */
[----:B------:R-:W-:Y:S01]  /*1180*/  LOP3.LUT R20, R10, 0x1, RZ, 0xc0, !PT ;  /* 0x000000010a147812 */ /* 0x000fe200078ec0ff */
[----:B------:R-:W5:Y:S01]  /*1190*/  LDCU.U8 UR31, c[0x3][0x90] ;  /* 0x00c01200ff1f77ac */ /* 0x000f620008000000 */
[----:B------:R-:W-:Y:S02]  /*11a0*/  LOP3.LUT R12, R12, 0x1, RZ, 0xc0, !PT ;  /* 0x000000010c0c7812 */ /* 0x000fe400078ec0ff */
[C-C-:B------:R-:W-:Y:S01]  /*11b0*/  SHF.R.U64 R21, R2.reuse, UR52, R3.reuse ;  /* 0x0000003402157c19 */ /* 0x140fe20008001203 */
[----:B------:R-:W5:Y:S01]  /*11c0*/  LDCU.U8 UR33, c[0x3][0x91] ;  /* 0x00c01220ff2177ac */ /* 0x000f620008000000 */
[--C-:B------:R-:W-:Y:S02]  /*11d0*/  SHF.R.U64 R15, R2, UR53, R3.reuse ;  /* 0x00000035020f7c19 */ /* 0x100fe40008001203 */
[----:B------:R-:W-:Y:S01]  /*11e0*/  LOP3.LUT R24, R24, R11, R22, 0xfe, !PT ;  /* 0x0000000b18187212 */ /* 0x000fe200078efe16 */
[----:B------:R-:W-:Y:S01]  /*11f0*/  IMAD.SHL.U32 R11, R20, 0x10000000, RZ ;  /* 0x10000000140b7824 */ /* 0x000fe200078e00ff */
[--C-:B------:R-:W-:Y:S01]  /*1200*/  SHF.R.U64 R13, R2, UR48, R3.reuse ;  /* 0x00000030020d7c19 */ /* 0x100fe20008001203 */
[----:B------:R-:W-:Y:S01]  /*1210*/  IMAD.SHL.U32 R22, R12, 0x8000000, RZ ;  /* 0x080000000c167824 */ /* 0x000fe200078e00ff */
[C-C-:B------:R-:W-:Y:S01]  /*1220*/  SHF.R.U64 R18, R2.reuse, UR22, R3.reuse ;  /* 0x0000001602127c19 */ /* 0x140fe20008001203 */
[----:B------:R-:W5:Y:S01]  /*1230*/  LDCU.U8 UR32, c[0x3][0x92] ;  /* 0x00c01240ff2077ac */ /* 0x000f620008000000 */
[----:B------:R-:W-:-:S02]  /*1240*/  SHF.R.U64 R16, R2, UR54, R3 ;  /* 0x0000003602107c19 */ /* 0x000fc40008001203 */
[----:B------:R-:W-:Y:S01]  /*1250*/  LOP3.LUT R21, R21, 0x1, RZ, 0xc0, !PT ;  /* 0x0000000115157812 */ /* 0x000fe200078ec0ff */
[----:B------:R-:W1:Y:S01]  /*1260*/  LDCU UR54, c[0x3][0x80] ;  /* 0x00c01000ff3677ac */ /* 0x000e620008000800 */
[----:B------:R-:W-:Y:S02]  /*1270*/  LOP3.LUT R15, R15, 0x1, RZ, 0xc0, !PT ;  /* 0x000000010f0f7812 */ /* 0x000fe400078ec0ff */
[----:B------:R-:W-:Y:S01]  /*1280*/  LOP3.LUT R23, R22, R11, R23, 0xfe, !PT ;  /* 0x0000000b16177212 */ /* 0x000fe200078efe17 */
[----:B------:R-:W5:Y:S01]  /*1290*/  LDCU.U8 UR34, c[0x3][0x93] ;  /* 0x00c01260ff2277ac */ /* 0x000f620008000000 */
[----:B------:R-:W-:Y:S01]  /*12a0*/  LOP3.LUT R24, R24, 0x1, R13, 0xf8, !PT ;  /* 0x0000000118187812 */ /* 0x000fe200078ef80d */
[----:B------:R-:W-:Y:S01]  /*12b0*/  IMAD.SHL.U32 R13, R21, 0x4000000, RZ ;  /* 0x04000000150d7824 */ /* 0x000fe200078e00ff */
[----:B------:R-:W-:Y:S01]  /*12c0*/  SHF.L.U64.HI R25, R14, 0x1f, RZ ;  /* 0x0000001f0e197819 */ /* 0x000fe200000102ff */
[----:B------:R-:W-:Y:S01]  /*12d0*/  IMAD.SHL.U32 R14, R15, 0x2000000, RZ ;  /* 0x020000000f0e7824 */ /* 0x000fe200078e00ff */
[----:B------:R-:W-:Y:S01]  /*12e0*/  SHF.L.U64.HI R22, R17, 0x1e, RZ ;  /* 0x0000001e11167819 */ /* 0x000fe200000102ff */
[----:B------:R-:W5:Y:S01]  /*12f0*/  LDCU.U8 UR38, c[0x3][0x94] ;  /* 0x00c01280ff2677ac */ /* 0x000f620008000000 */
[----:B------:R-:W-:-:S02]  /*1300*/  LOP3.LUT R16, R16, 0x1, RZ, 0xc0, !PT ;  /* 0x0000000110107812 */ /* 0x000fc400078ec0ff */
[----:B------:R-:W-:Y:S01]  /*1310*/  LOP3.LUT R18, R18, 0x1, RZ, 0xc0, !PT ;  /* 0x0000000112127812 */ /* 0x000fe200078ec0ff */
[----:B------:R-:W5:Y:S01]  /*1320*/  LDCU.U8 UR35, c[0x3][0x95] ;  /* 0x00c012a0ff2377ac */ /* 0x000f620008000000 */
[C-C-:B------:R-:W-:Y:S02]  /*1330*/  SHF.R.U64 R19, R2.reuse, UR55, R3.reuse ;  /* 0x0000003702137c19 */ /* 0x140fe40008001203 */
[----:B------:R-:W-:Y:S01]  /*1340*/  SHF.R.U64 R9, R2, UR73, R3 ;  /* 0x0000004902097c19 */ /* 0x000fe20008001203 */
[----:B------:R-:W5:Y:S01]  /*1350*/  LDCU.U8 UR16, c[0x3][0x97] ;  /* 0x00c012e0ff1077ac */ /* 0x000f620008000000 */
[----:B------:R-:W-:Y:S01]  /*1360*/  LOP3.LUT R22, R22, R25, R24, 0xfe, !PT ;  /* 0x0000001916167212 */ /* 0x000fe200078efe18 */
[----:B------:R-:W-:Y:S01]  /*1370*/  IMAD.SHL.U32 R25, R16, 0x1000000, RZ ;  /* 0x0100000010197824 */ /* 0x000fe200078e00ff */
[----:B------:R-:W-:Y:S01]  /*1380*/  LOP3.LUT R23, R14, R13, R23, 0xfe, !PT ;  /* 0x0000000d0e177212 */ /* 0x000fe200078efe17 */
[----:B------:R-:W-:Y:S01]  /*1390*/  IMAD.SHL.U32 R24, R18, 0x800000, RZ ;  /* 0x0080000012187824 */ /* 0x000fe200078e00ff */
[----:B------:R-:W-:Y:S01]  /*13a0*/  LOP3.LUT R19, R19, 0x1, RZ, 0xc0, !PT ;  /* 0x0000000113137812 */ /* 0x000fe200078ec0ff */
[----:B------:R-:W5:Y:S01]  /*13b0*/  LDCU.U8 UR17, c[0x3][0x98] ;  /* 0x00c01300ff1177ac */ /* 0x000f620008000000 */
[----:B------:R-:W-:-:S02]  /*13c0*/  LOP3.LUT R9, R9, 0x1, RZ, 0xc0, !PT ;  /* 0x0000000109097812 */ /* 0x000fc400078ec0ff */
[C-C-:B------:R-:W-:Y:S01]  /*13d0*/  SHF.R.U64 R0, R2.reuse, UR23, R3.reuse ;  /* 0x0000001702007c19 */ /* 0x140fe20008001203 */
[----:B------:R-:W5:Y:S01]  /*13e0*/  LDCU.U8 UR39, c[0x3][0x99] ;  /* 0x00c01320ff2777ac */ /* 0x000f620008000000 */
[----:B------:R-:W-:Y:S02]  /*13f0*/  SHF.R.U64 R4, R2, UR57, R3 ;  /* 0x0000003902047c19 */ /* 0x000fe40008001203 */
[----:B------:R-:W-:Y:S01]  /*1400*/  LOP3.LUT R25, R24, R25, R23, 0xfe, !PT ;  /* 0x0000001918197212 */ /* 0x000fe200078efe17 */
[----:B------:R-:W-:Y:S01]  /*1410*/  IMAD.SHL.U32 R24, R19, 0x400000, RZ ;  /* 0x0040000013187824 */ /* 0x000fe200078e00ff */
[----:B------:R-:W-:Y:S01]  /*1420*/  LOP3.LUT R4, R4, 0x1, RZ, 0xc0, !PT ;  /* 0x0000000104047812 */ /* 0x000fe200078ec0ff */
[----:B------:R-:W-:Y:S01]  /*1430*/  IMAD.SHL.U32 R23, R9, 0x200000, RZ ;  /* 0x0020000009177824 */ /* 0x000fe200078e00ff */
[----:B------:R-:W-:Y:S01]  /*1440*/  LOP3.LUT R0, R0, 0x1, RZ, 0xc0, !PT ;  /* 0x0000000100007812 */ /* 0x000fe200078ec0ff */
[----:B------:R-:W5:Y:S01]  /*1450*/  LDCU.U8 UR40, c[0x3][0x9c] ;  /* 0x00c01380ff2877ac */ /* 0x000f620008000000 */
[----:B------:R-:W-:-:S02]  /*1460*/  SHF.R.U64 R5, R2, UR56, R3 ;  /* 0x0000003802057c19 */ /* 0x000fc40008001203 */
[----:B------:R-:W-:Y:S01]  /*1470*/  SHF.R.U64 R6, R2, UR58, R3 ;  /* 0x0000003a02067c19 */ /* 0x000fe20008001203 */
[----:B------:R-:W5:Y:S01]  /*1480*/  LDCU.U8 UR41, c[0x3][0x9d] ;  /* 0x00c013a0ff2977ac */ /* 0x000f620008000000 */
[----:B------:R-:W-:Y:S02]  /*1490*/  SHF.L.U64.HI R8, R8, 0x1d, RZ ;  /* 0x0000001d08087819 */ /* 0x000fe400000102ff */
[----:B------:R-:W-:Y:S01]  /*14a0*/  SHF.L.U64.HI R27, R20, 0x1c, RZ ;  /* 0x0000001c141b7819 */ /* 0x000fe200000102ff */
[----:B------:R-:W5:Y:S01]  /*14b0*/  LDCU.U8 UR18, c[0x3][0x9e] ;  /* 0x00c013c0ff1277ac */ /* 0x000f620008000000 */
[----:B------:R-:W-:Y:S01]  /*14c0*/  LOP3.LUT R23, R23, R24, R25, 0xfe, !PT ;  /* 0x0000001817177212 */ /* 0x000fe200078efe19 */
[----:B------:R-:W-:Y:S01]  /*14d0*/  IMAD.SHL.U32 R24, R4, 0x100000, RZ ;  /* 0x0010000004187824 */ /* 0x000fe200078e00ff */
[----:B------:R-:W-:Y:S01]  /*14e0*/  SHF.L.U64.HI R25, R12, 0x1b, RZ ;  /* 0x0000001b0c197819 */ /* 0x000fe200000102ff */
[----:B------:R-:W-:Y:S01]  /*14f0*/  IMAD.SHL.U32 R12, R0, 0x80000, RZ ;  /* 0x00080000000c7824 */ /* 0x000fe200078e00ff */
[----:B------:R-:W-:Y:S01]  /*1500*/  LOP3.LUT R22, R27, R8, R22, 0xfe, !PT ;  /* 0x000000081b167212 */ /* 0x000fe200078efe16 */
[----:B------:R-:W5:Y:S01]  /*1510*/  LDCU.U8 UR42, c[0x3][0x9f] ;  /* 0x00c013e0ff2a77ac */ /* 0x000f620008000000 */
[----:B------:R-:W-:-:S02]  /*1520*/  SHF.L.U64.HI R21, R21, 0x1a, RZ ;  /* 0x0000001a15157819 */ /* 0x000fc400000102ff */
[----:B------:R-:W-:Y:S01]  /*1530*/  LOP3.LUT R5, R5, 0x1, RZ, 0xc0, !PT ;  /* 0x0000000105057812 */ /* 0x000fe200078ec0ff */
[----:B------:R-:W5:Y:S01]  /*1540*/  LDCU.U8 UR43, c[0x3][0xa0] ;  /* 0x00c01400ff2b77ac */ /* 0x000f620008000000 */
[----:B------:R-:W-:Y:S02]  /*1550*/  LOP3.LUT R6, R6, 0x1, RZ, 0xc0, !PT ;  /* 0x0000000106067812 */ /* 0x000fe400078ec0ff */
[C-C-:B------:R-:W-:Y:S01]  /*1560*/  SHF.R.U64 R7, R2.reuse, UR59, R3.reuse ;  /* 0x0000003b02077c19 */ /* 0x140fe20008001203 */
[----:B------:R-:W5:Y:S01]  /*1570*/  LDCU.U8 UR44, c[0x3][0xa1] ;  /* 0x00c01420ff2c77ac */ /* 0x000f620008000000 */
[----:B------:R-:W-:Y:S02]  /*1580*/  SHF.R.U64 R10, R2, UR8, R3 ;  /* 0x00000008020a7c19 */ /* 0x000fe40008001203 */
[----:B------:R-:W-:Y:S01]  /*1590*/  LOP3.LUT R23, R12, R24, R23, 0xfe, !PT ;  /* 0x000000180c177212 */ /* 0x000fe200078efe17 */
[----:B------:R-:W-:Y:S01]  /*15a0*/  IMAD.SHL.U32 R24, R6, 0x20000, RZ ;  /* 0x0002000006187824 */ /* 0x000fe200078e00ff */
[----:B------:R-:W-:Y:S01]  /*15b0*/  LOP3.LUT R22, R21, R25, R22, 0xfe, !PT ;  /* 0x0000001915167212 */ /* 0x000fe200078efe16 */
[----:B------:R-:W-:Y:S01]  /*15c0*/  IMAD.SHL.U32 R25, R5, 0x40000, RZ ;  /* 0x0004000005197824 */ /* 0x000fe200078e00ff */
[----:B------:R-:W-:Y:S01]  /*15d0*/  SHF.L.U64.HI R26, R15, 0x19, RZ ;  /* 0x000000190f1a7819 */ /* 0x000fe200000102ff */
[----:B------:R-:W5:Y:S01]  /*15e0*/  LDCU.U8 UR19, c[0x3][0xa2] ;  /* 0x00c01440ff1377ac */ /* 0x000f620008000000 */
[----:B------:R-:W-:-:S02]  /*15f0*/  SHF.L.U64.HI R27, R16, 0x18, RZ ;  /* 0x00000018101b7819 */ /* 0x000fc400000102ff */
[----:B------:R-:W-:Y:S01]  /*1600*/  LOP3.LUT R7, R7, 0x1, RZ, 0xc0, !PT ;  /* 0x0000000107077812 */ /* 0x000fe200078ec0ff */
[----:B------:R-:W5:Y:S01]  /*1610*/  LDCU.U8 UR45, c[0x3][0xa3] ;  /* 0x00c01460ff2d77ac */ /* 0x000f620008000000 */
[----:B------:R-:W-:Y:S02]  /*1620*/  LOP3.LUT R10, R10, 0x1, RZ, 0xc0, !PT ;  /* 0x000000010a0a7812 */ /* 0x000fe400078ec0ff */
[C-C-:B------:R-:W-:Y:S01]  /*1630*/  SHF.R.U64 R17, R2.reuse, UR60, R3.reuse ;  /* 0x0000003c02117c19 */ /* 0x140fe20008001203 */
[----:B------:R-:W5:Y:S01]  /*1640*/  LDCU.U8 UR46, c[0x3][0xa4] ;  /* 0x00c01480ff2e77ac */ /* 0x000f620008000000 */
[----:B------:R-:W-:Y:S01]  /*1650*/  SHF.R.U64 R20, R2, UR61, R3 ;  /* 0x0000003d02147c19 */ /* 0x000fe20008001203 */
[----:B------:R-:W-:Y:S01]  /*1660*/  IMAD.SHL.U32 R16, R10, 0x8000, RZ ;  /* 0x000080000a107824 */ /* 0x000fe200078e00ff */
[----:B------:R-:W-:Y:S01]  /*1670*/  LOP3.LUT R23, R24, R25, R23, 0xfe, !PT ;  /* 0x0000001918177212 */ /* 0x000fe200078efe17 */
[----:B------:R-:W5:Y:S01]  /*1680*/  LDCU.U8 UR47, c[0x3][0xa5] ;  /* 0x00c014a0ff2f77ac */ /* 0x000f620008000000 */
[----:B------:R-:W-:-:S02]  /*1690*/  LOP3.LUT R24, R27, R26, R22, 0xfe, !PT ;  /* 0x0000001a1b187212 */ /* 0x000fc400078efe16 */
[----:B------:R-:W-:Y:S01]  /*16a0*/  SHF.L.U64.HI R22, R18, 0x17, RZ ;  /* 0x0000001712167819 */ /* 0x000fe200000102ff */
[----:B------:R-:W-:Y:S01]  /*16b0*/  IMAD.U32 R18, R7, 0x10000, RZ ;  /* 0x0001000007127824 */ /* 0x000fe200078e00ff */
[----:B------:R-:W-:Y:S01]  /*16c0*/  LOP3.LUT R17, R17, 0x1, RZ, 0xc0, !PT ;  /* 0x0000000111117812 */ /* 0x000fe200078ec0ff */
[----:B------:R-:W5:Y:S01]  /*16d0*/  LDCU.U8 UR48, c[0x3][0xa6] ;  /* 0x00c014c0ff3077ac */ /* 0x000f620008000000 */
[----:B------:R-:W-:Y:S02]  /*16e0*/  LOP3.LUT R20, R20, 0x1, RZ, 0xc0, !PT ;  /* 0x0000000114147812 */ /* 0x000fe400078ec0ff */
[----:B------:R-:W-:Y:S01]  /*16f0*/  SHF.L.U64.HI R19, R19, 0x16, RZ ;  /* 0x0000001613137819 */ /* 0x000fe200000102ff */
[----:B------:R-:W-:Y:S01]  /*1700*/  IMAD.SHL.U32 R25, R17, 0x4000, RZ ;  /* 0x0000400011197824 */ /* 0x000fe200078e00ff */
[--C-:B------:R-:W-:Y:S01]  /*1710*/  SHF.R.U64 R11, R2, UR9, R3.reuse ;  /* 0x00000009020b7c19 */ /* 0x100fe20008001203 */
[----:B------:R-:W-:Y:S01]  /*1720*/  IMAD.SHL.U32 R26, R20, 0x2000, RZ ;  /* 0x00002000141a7824 */ /* 0x000fe200078e00ff */
[----:B------:R-:W-:Y:S01]  /*1730*/  SHF.R.U64 R8, R2, UR62, R3 ;  /* 0x0000003e02087c19 */ /* 0x000fe20008001203 */
[----:B------:R-:W5:Y:S01]  /*1740*/  LDCU.U8 UR20, c[0x3][0xa7] ;  /* 0x00c014e0ff1477ac */ /* 0x000f620008000000 */
[----:B------:R-:W-:-:S02]  /*1750*/  LOP3.LUT R23, R16, R18, R23, 0xfe, !PT ;  /* 0x0000001210177212 */ /* 0x000fc400078efe17 */
[----:B------:R-:W-:Y:S01]  /*1760*/  LOP3.LUT R16, R19, R22, R24, 0xfe, !PT ;  /* 0x0000001613107212 */ /* 0x000fe200078efe18 */
[----:B------:R-:W5:Y:S01]  /*1770*/  LDCU.U8 UR21, c[0x3][0xa8] ;  /* 0x00c01500ff1577ac */ /* 0x000f620008000000 */
[----:B------:R-:W-:Y:S02]  /*1780*/  LOP3.LUT R8, R8, 0x1, RZ, 0xc0, !PT ;  /* 0x0000000108087812 */ /* 0x000fe400078ec0ff */
[----:B------:R-:W-:Y:S01]  /*1790*/  LOP3.LUT R24, R11, 0x1, RZ, 0xc0, !PT ;  /* 0x000000010b187812 */ /* 0x000fe200078ec0ff */
[----:B------:R-:W5:Y:S01]  /*17a0*/  LDCU.U8 UR22, c[0x3][0xa9] ;  /* 0x00c01520ff1677ac */ /* 0x000f620008000000 */
[----:B------:R-:W-:Y:S01]  /*17b0*/  LOP3.LUT R23, R26, R25, R23, 0xfe, !PT ;  /* 0x000000191a177212 */ /* 0x000fe200078efe17 */
[----:B------:R-:W-:Y:S01]  /*17c0*/  IMAD.SHL.U32 R26, R8, 0x1000, RZ ;  /* 0x00001000081a7824 */ /* 0x000fe200078e00ff */
[--C-:B------:R-:W-:Y:S01]  /*17d0*/  SHF.R.U64 R14, R2, UR10, R3.reuse ;  /* 0x0000000a020e7c19 */ /* 0x100fe20008001203 */
[----:B------:R-:W-:Y:S01]  /*17e0*/  IMAD.SHL.U32 R25, R24, 0x800, RZ ;  /* 0x0000080018197824 */ /* 0x000fe200078e00ff */
[C-C-:B------:R-:W-:Y:S01]  /*17f0*/  SHF.R.U64 R13, R2.reuse, UR11, R3.reuse ;  /* 0x0000000b020d7c19 */ /* 0x140fe20008001203 */
[----:B------:R-:W5:Y:S01]  /*1800*/  LDCU.U8 UR23, c[0x3][0xaa] ;  /* 0x00c01540ff1777ac */ /* 0x000f620008000000 */
[----:B------:R-:W-:-:S02]  /*1810*/  SHF.R.U64 R12, R2, UR63, R3 ;  /* 0x0000003f020c7c19 */ /* 0x000fc40008001203 */
[----:B------:R-:W-:Y:S01]  /*1820*/  LOP3.LUT R25, R25, R26, R23, 0xfe, !PT ;  /* 0x0000001a19197212 */ /* 0x000fe200078efe17 */
[----:B------:R-:W2:Y:S01]  /*1830*/  LDCU UR63, c[0x3][0xb8] ;  /* 0x00c01700ff3f77ac */ /* 0x000ea20008000800 */
[C-C-:B------:R-:W-:Y:S02]  /*1840*/  SHF.R.U64 R21, R2.reuse, UR76, R3.reuse ;  /* 0x0000004c02157c19 */ /* 0x140fe40008001203 */
[C-C-:B------:R-:W-:Y:S01]  /*1850*/  SHF.R.U64 R15, R2.reuse, UR64, R3.reuse ;  /* 0x00000040020f7c19 */ /* 0x140fe20008001203 */
[----:B------:R-:W5:Y:S01]  /*1860*/  LDCU.U8 UR49, c[0x3][0xab] ;  /* 0x00c01560ff3177ac */ /* 0x000f620008000000 */
[C-C-:B------:R-:W-:Y:S02]  /*1870*/  SHF.R.U64 R19, R2.reuse, UR65, R3.reuse ;  /* 0x0000004102137c19 */ /* 0x140fe40008001203 */
[C-C-:B------:R-:W-:Y:S01]  /*1880*/  SHF.R.U64 R18, R2.reuse, UR67, R3.reuse ;  /* 0x0000004302127c19 */ /* 0x140fe20008001203 */
[----:B------:R-:W5:Y:S01]  /*1890*/  LDCU.U8 UR50, c[0x3][0xac] ;  /* 0x00c01580ff3277ac */ /* 0x000f620008000000 */
[----:B------:R-:W-:-:S02]  /*18a0*/  SHF.R.U64 R22, R2, UR66, R3 ;  /* 0x0000004202167c19 */ /* 0x000fc40008001203 */
[C-C-:B------:R-:W-:Y:S01]  /*18b0*/  SHF.R.U64 R23, R2.reuse, UR68, R3.reuse ;  /* 0x0000004402177c19 */ /* 0x140fe20008001203 */
[----:B------:R-:W5:Y:S01]  /*18c0*/  LDCU.U8 UR51, c[0x3][0xad] ;  /* 0x00c015a0ff3377ac */ /* 0x000f620008000000 */
[C-C-:B------:R-:W-:Y:S02]  /*18d0*/  SHF.R.U64 R11, R2.reuse, UR71, R3.reuse ;  /* 0x00000047020b7c19 */ /* 0x140fe40008001203 */
[----:B------:R-:W-:Y:S01]  /*18e0*/  SHF.R.U64 R2, R2, UR70, R3 ;  /* 0x0000004602027c19 */ /* 0x000fe20008001203 */
[----:B------:R-:W5:Y:S01]  /*18f0*/  LDCU.U8 UR52, c[0x3][0xbc] ;  /* 0x00c01780ff3477ac */ /* 0x000f620008000000 */
[----:B------:R-:W-:Y:S02]  /*1900*/  SHF.L.U64.HI R9, R9, 0x15, RZ ;  /* 0x0000001509097819 */ /* 0x000fe400000102ff */
[----:B------:R-:W-:Y:S01]  /*1910*/  SHF.L.U64.HI R3, R4, 0x14, RZ ;  /* 0x0000001404037819 */ /* 0x000fe200000102ff */
[----:B------:R-:W5:Y:S01]  /*1920*/  LDCU.U8 UR53, c[0x3][0xce] ;  /* 0x00c019c0ff3577ac */ /* 0x000f620008000000 */
[----:B------:R-:W-:-:S02]  /*1930*/  LOP3.LUT R12, R12, 0x1, RZ, 0xc0, !PT ;  /* 0x000000010c0c7812 */ /* 0x000fc400078ec0ff */
[----:B------:R-:W-:Y:S01]  /*1940*/  LOP3.LUT R16, R3, R9, R16, 0xfe, !PT ;  /* 0x0000000903107212 */ /* 0x000fe200078efe10 */
[----:B------:R-:W5:Y:S01]  /*1950*/  LDCU.U8 UR55, c[0x3][0x83] ;  /* 0x00c01060ff3777ac */ /* 0x000f620008000000 */
[----:B------:R-:W-:Y:S01]  /*1960*/  LOP3.LUT R21, R21, 0x1, RZ, 0xc0, !PT ;  /* 0x0000000115157812 */ /* 0x000fe200078ec0ff */
[----:B------:R-:W-:Y:S01]  /*1970*/  IMAD.SHL.U32 R3, R12, 0x400, RZ ;  /* 0x000004000c037824 */ /* 0x000fe200078e00ff */
[----:B------:R-:W-:Y:S01]  /*1980*/  SHF.L.U64.HI R9, R0, 0x13, RZ ;  /* 0x0000001300097819 */ /* 0x000fe200000102ff */
[----:B------:R-:W5:Y:S01]  /*1990*/  LDCU.U8 UR73, c[0x3][0x8b] ;  /* 0x00c01160ff4977ac */ /* 0x000f620008000000 */
[----:B------:R-:W-:Y:S01]  /*19a0*/  SHF.L.U64.HI R0, R5, 0x12, RZ ;  /* 0x0000001205007819 */ /* 0x000fe200000102ff */
[----:B------:R-:W-:Y:S01]  /*19b0*/  IMAD.SHL.U32 R4, R21, 0x200, RZ ;  /* 0x0000020015047824 */ /* 0x000fe200078e00ff */
[----:B------:R-:W-:Y:S01]  /*19c0*/  SHF.L.U64.HI R6, R6, 0x11, RZ ;  /* 0x0000001106067819 */ /* 0x000fe200000102ff */
[----:B------:R-:W5:Y:S01]  /*19d0*/  LDCU.U8 UR57, c[0x3][0x96] ;  /* 0x00c012c0ff3977ac */ /* 0x000f620008000000 */
[----:B------:R-:W-:-:S02]  /*19e0*/  LOP3.LUT R0, R0, R9, R16, 0xfe, !PT ;  /* 0x0000000900007212 */ /* 0x000fc400078efe10 */
[----:B------:R-:W-:Y:S01]  /*19f0*/  SHF.L.U64.HI R5, R7, 0x10, RZ ;  /* 0x0000001007057819 */ /* 0x000fe200000102ff */
[----:B------:R-:W0:Y:S01]  /*1a00*/  LDC.U8 R9, c[0x3][0xc7] ;  /* 0x00c031c0ff097b82 */ /* 0x000e220000000000 */
[----:B------:R-:W-:Y:S01]  /*1a10*/  LOP3.LUT R15, R15, 0x1, RZ, 0xc0, !PT ;  /* 0x000000010f0f7812 */ /* 0x000fe200078ec0ff */
[----:B------:R-:W5:Y:S01]  /*1a20*/  LDCU.U8 UR56, c[0x3][0x9a] ;  /* 0x00c01340ff3877ac */ /* 0x000f620008000000 */
[----:B------:R-:W-:Y:S02]  /*1a30*/  LOP3.LUT R14, R14, 0x1, RZ, 0xc0, !PT ;  /* 0x000000010e0e7812 */ /* 0x000fe400078ec0ff */
[----:B------:R-:W-:Y:S01]  /*1a40*/  LOP3.LUT R5, R5, R6, R0, 0xfe, !PT ;  /* 0x0000000605057212 */ /* 0x000fe200078efe00 */
[----:B------:R-:W-:Y:S01]  /*1a50*/  IMAD.SHL.U32 R0, R15, 0x100, RZ ;  /* 0x000001000f007824 */ /* 0x000fe200078e00ff */
[----:B------:R-:W-:Y:S01]  /*1a60*/  LOP3.LUT R25, R4, R3, R25, 0xfe, !PT ;  /* 0x0000000304197212 */ /* 0x000fe200078efe19 */
[----:B------:R-:W-:Y:S01]  /*1a70*/  IMAD.SHL.U32 R6, R14, 0x80, RZ ;  /* 0x000000800e067824 */ /* 0x000fe200078e00ff */
[----:B------:R-:W-:Y:S01]  /*1a80*/  SHF.L.U64.HI R3, R10, 0xf, RZ ;  /* 0x0000000f0a037819 */ /* 0x000fe200000102ff */
[----:B------:R-:W5:Y:S01]  /*1a90*/  LDCU.U8 UR58, c[0x3][0x9b] ;  /* 0x00c01360ff3a77ac */ /* 0x000f620008000000 */
[----:B------:R-:W-:Y:S01]  /*1aa0*/  SHF.L.U64.HI R4, R17, 0xe, RZ ;  /* 0x0000000e11047819 */ /* 0x000fe200000102ff */
[----:B------:R-:W3:Y:S01]  /*1ab0*/  LDC.U8 R10, c[0x3][0xc9] ;  /* 0x00c03240ff0a7b82 */ /* 0x000ee20000000000 */
[----:B------:R-:W-:Y:S01]  /*1ac0*/  LOP3.LUT R25, R6, R0, R25, 0xfe, !PT ;  /* 0x0000000006197212 */ /* 0x000fe200078efe19 */
[----:B------:R-:W5:Y:S01]  /*1ad0*/  LDCU.U8 UR59, c[0x3][0xae] ;  /* 0x00c015c0ff3b77ac */ /* 0x000f620008000000 */
[----:B------:R-:W-:-:S02]  /*1ae0*/  LOP3.LUT R4, R4, R3, R5, 0xfe, !PT ;  /* 0x0000000304047212 */ /* 0x000fc400078efe05 */
[----:B------:R-:W-:Y:S01]  /*1af0*/  SHF.L.U64.HI R3, R20, 0xd, RZ ;  /* 0x0000000d14037819 */ /* 0x000fe200000102ff */
[----:B------:R-:W5:Y:S01]  /*1b00*/  LDCU.U8 UR8, c[0x3][0xaf] ;  /* 0x00c015e0ff0877ac */ /* 0x000f620008000000 */
[----:B------:R-:W-:Y:S02]  /*1b10*/  SHF.L.U64.HI R0, R8, 0xc, RZ ;  /* 0x0000000c08007819 */ /* 0x000fe400000102ff */
[----:B------:R-:W-:Y:S01]  /*1b20*/  SHF.L.U64.HI R24, R24, 0xb, RZ ;  /* 0x0000000b18187819 */ /* 0x000fe200000102ff */
[----:B------:R-:W4:Y:S01]  /*1b30*/  LDC.U8 R8, c[0x3][0xc6] ;  /* 0x00c03180ff087b82 */ /* 0x000f220000000000 */
[----:B------:R-:W-:Y:S01]  /*1b40*/  LOP3.LUT R0, R0, R3, R4, 0xfe, !PT ;  /* 0x0000000300007212 */ /* 0x000fe200078efe04 */
[----:B------:R-:W5:Y:S01]  /*1b50*/  LDCU.U8 UR9, c[0x3][0xb1] ;  /* 0x00c01620ff0977ac */ /* 0x000f620008000000 */
[----:B------:R-:W-:Y:S02]  /*1b60*/  SHF.L.U64.HI R3, R12, 0xa, RZ ;  /* 0x0000000a0c037819 */ /* 0x000fe400000102ff */
[----:B------:R-:W-:Y:S01]  /*1b70*/  LOP3.LUT R19, R19, 0x1, RZ, 0xc0, !PT ;  /* 0x0000000113137812 */ /* 0x000fe200078ec0ff */
[----:B------:R-:W5:Y:S01]  /*1b80*/  LDCU.U8 UR10, c[0x3][0xb2] ;  /* 0x00c01640ff0a77ac */ /* 0x000f620008000000 */
[----:B------:R-:W-:Y:S01]  /*1b90*/  LOP3.LUT R18, R18, 0x1, RZ, 0xc0, !PT ;  /* 0x0000000112127812 */ /* 0x000fe200078ec0ff */
[----:B------:R-:W1:Y:S01]  /*1ba0*/  LDC.U8 R12, c[0x3][0xcb] ;  /* 0x00c032c0ff0c7b82 */ /* 0x000e620000000000 */
[----:B------:R-:W-:Y:S01]  /*1bb0*/  LOP3.LUT R3, R3, R24, R0, 0xfe, !PT ;  /* 0x0000001803037212 */ /* 0x000fe200078efe00 */
        /* <DEDUP_REMOVED lines=8> */
[----:B------:R-:W-:Y:S01]  /*1c40*/  LOP3.LUT R0, R0, R21, R3, 0xfe, !PT ;  /* 0x0000001500007212 */ /* 0x000fe200078efe03 */
[----:B------:R-:W-:Y:S01]  /*1c50*/  IMAD.SHL.U32 R3, R22, 0x10, RZ ;  /* 0x0000001016037824 */ /* 0x000fe200078e00ff */
[----:B------:R-:W-:Y:S01]  /*1c60*/  SHF.L.U64.HI R14, R14, 0x7, RZ ;  /* 0x000000070e0e7819 */ /* 0x000fe200000102ff */
[----:B------:R-:W5:Y:S01]  /*1c70*/  LDCU.U8 UR61, c[0x3][0xb6] ;  /* 0x00c016c0ff3d77ac */ /* 0x000f620008000000 */
[----:B------:R-:W-:Y:S01]  /*1c80*/  SHF.L.U64.HI R19, R19, 0x6, RZ ;  /* 0x0000000613137819 */ /* 0x000fe200000102ff */
[----:B------:R-:W-:Y:S01]  /*1c90*/  IMAD.MOV.U32 R21, RZ, RZ, RZ ;  /* 0x000000ffff157224 */ /* 0x000fe200078e00ff */
[----:B------:R-:W-:Y:S01]  /*1ca0*/  LOP3.LUT R5, R5, R4, R25, 0xfe, !PT ;  /* 0x0000000405057212 */ /* 0x000fe200078efe19 */
[----:B------:R-:W-:Y:S01]  /*1cb0*/  IMAD.SHL.U32 R4, R13, 0x8, RZ ;  /* 0x000000080d047824 */ /* 0x000fe200078e00ff */
[----:B------:R-:W-:Y:S01]  /*1cc0*/  LOP3.LUT R0, R19, R14, R0, 0xfe, !PT ;  /* 0x0000000e13007212 */ /* 0x000fe200078efe00 */
[----:B------:R-:W5:Y:S01]  /*1cd0*/  LDCU.U8 UR62, c[0x3][0xb7] ;  /* 0x00c016e0ff3e77ac */ /* 0x000f620008000000 */
[----:B------:R-:W-:-:S02]  /*1ce0*/  SHF.L.U64.HI R18, R18, 0x5, RZ ;  /* 0x0000000512127819 */ /* 0x000fc400000102ff */
[----:B------:R-:W-:Y:S01]  /*1cf0*/  SHF.L.U64.HI R7, R22, 0x4, RZ ;  /* 0x0000000416077819 */ /* 0x000fe200000102ff */
[----:B------:R-:W5:Y:S01]  /*1d00*/  LDCU.U8 UR76, c[0x3][0xb9] ;  /* 0x00c01720ff4c77ac */ /* 0x000f620008000000 */
[----:B------:R-:W-:Y:S02]  /*1d10*/  LOP3.LUT R23, R23, 0x1, RZ, 0xc0, !PT ;  /* 0x0000000117177812 */ /* 0x000fe400078ec0ff */
[----:B------:R-:W-:Y:S01]  /*1d20*/  LOP3.LUT R14, R11, 0x1, RZ, 0xc0, !PT ;  /* 0x000000010b0e7812 */ /* 0x000fe200078ec0ff */
[----:B------:R-:W5:Y:S01]  /*1d30*/  LDCU.U8 UR64, c[0x3][0xba] ;  /* 0x00c01740ff4077ac */ /* 0x000f620008000000 */
[----:B------:R-:W-:Y:S01]  /*1d40*/  LOP3.LUT R4, R4, R3, R5, 0xfe, !PT ;  /* 0x0000000304047212 */ /* 0x000fe200078efe05 */
[----:B------:R-:W2:Y:S01]  /*1d50*/  LDC.U8 R11, c[0x3][0xca] ;  /* 0x00c03280ff0b7b82 */ /* 0x000ea20000000000 */
[----:B------:R-:W-:Y:S01]  /*1d60*/  LOP3.LUT R7, R7, R18, R0, 0xfe, !PT ;  /* 0x0000001207077212 */ /* 0x000fe200078efe00 */
[----:B------:R-:W-:Y:S01]  /*1d70*/  IMAD.SHL.U32 R0, R23, 0x4, RZ ;  /* 0x0000000417007824 */ /* 0x000fe200078e00ff */
[----:B------:R-:W-:Y:S01]  /*1d80*/  SHF.L.U64.HI R6, R13, 0x3, RZ ;  /* 0x000000030d067819 */ /* 0x000fe200000102ff */
[C---:B------:R-:W-:Y:S01]  /*1d90*/  IMAD.SHL.U32 R3, R14.reuse, 0x2, RZ ;  /* 0x000000020e037824 */ /* 0x040fe200078e00ff */
[----:B------:R-:W-:Y:S01]  /*1da0*/  SHF.L.U64.HI R5, R23, 0x2, RZ ;  /* 0x0000000217057819 */ /* 0x000fe200000102ff */
[----:B------:R-:W5:Y:S01]  /*1db0*/  LDCU.U8 UR65, c[0x3][0xbb] ;  /* 0x00c01760ff4177ac */ /* 0x000f620008000000 */
[----:B------:R-:W-:Y:S01]  /*1dc0*/  SHF.L.U64.HI R14, R14, 0x1, RZ ;  /* 0x000000010e0e7819 */ /* 0x000fe200000102ff */
[----:B------:R-:W5:Y:S01]  /*1dd0*/  LDC.U8 R13, c[0x3][0xcd] ;  /* 0x00c03340ff0d7b82 */ /* 0x000f620000000000 */
[----:B------:R-:W-:Y:S01]  /*1de0*/  LOP3.LUT R3, R3, R0, R4, 0xfe, !PT ;  /* 0x0000000003037212 */ /* 0x000fe200078efe04 */
[----:B------:R-:W5:Y:S01]  /*1df0*/  LDCU.U8 UR67, c[0x3][0xbd] ;  /* 0x00c017a0ff4377ac */ /* 0x000f620008000000 */
[----:B------:R-:W-:-:S02]  /*1e00*/  LOP3.LUT R5, R5, R6, R7, 0xfe, !PT ;  /* 0x0000000605057212 */ /* 0x000fc400078efe07 */
[----:B------:R-:W-:Y:S01]  /*1e10*/  LOP3.LUT R0, R3, 0x1, R2, 0xf8, !PT ;  /* 0x0000000103007812 */ /* 0x000fe200078ef802 */
[----:B------:R-:W5:Y:S01]  /*1e20*/  LDCU.U8 UR66, c[0x3][0xbe] ;  /* 0x00c017c0ff4277ac */ /* 0x000f620008000000 */
[----:B------:R-:W-:Y:S01]  /*1e30*/  LOP3.LUT R14, R14, R5, RZ, 0xfc, !PT ;  /* 0x000000050e0e7212 */ /* 0x000fe200078efcff */
[----:B------:R-:W5:Y:S01]  /*1e40*/  LDC.U8 R6, c[0x3][0xc3] ;  /* 0x00c030c0ff067b82 */ /* 0x000f620000000000 */
[----:B------:R-:W-:Y:S01]  /*1e50*/  IMAD.MOV.U32 R5, RZ, RZ, 0x348 ;  /* 0x00000348ff057424 */ /* 0x000fe200078e00ff */
[----:B------:R-:W5:Y:S01]  /*1e60*/  LDCU.U8 UR68, c[0x3][0xbf] ;  /* 0x00c017e0ff4477ac */ /* 0x000f620008000000 */
[----:B----4-:R-:W-:Y:S02]  /*1e70*/  IADD3 R8, PT, PT, -R8, 0x40, RZ ;  /* 0x0000004008087810 */ /* 0x010fe40007ffe1ff */
[----:B0-----:R-:W-:Y:S01]  /*1e80*/  IADD3 R9, PT, PT, -R9, 0x40, RZ ;  /* 0x0000004009097810 */ /* 0x001fe20007ffe1ff */
[----:B------:R-:W0:Y:S01]  /*1e90*/  LDCU.U8 UR71, c[0x3][0xc1] ;  /* 0x00c01820ff4777ac */ /* 0x000e220008000000 */
[----:B---3--:R-:W-:Y:S01]  /*1ea0*/  IADD3 R10, PT, PT, -R10, 0x40, RZ ;  /* 0x000000400a0a7810 */ /* 0x008fe20007ffe1ff */
[----:B------:R-:W3:Y:S01]  /*1eb0*/  LDC.U8 R7, c[0x3][0xc5] ;  /* 0x00c03140ff077b82 */ /* 0x000ee20000000000 */
[----:B--2---:R-:W-:Y:S01]  /*1ec0*/  IADD3 R11, PT, PT, -R11, 0x40, RZ ;  /* 0x000000400b0b7810 */ /* 0x004fe20007ffe1ff */
[----:B------:R-:W2:Y:S01]  /*1ed0*/  LDCU.U8 UR70, c[0x3][0xc2] ;  /* 0x00c01840ff4677ac */ /* 0x000ea20008000000 */
[----:B-1----:R-:W-:Y:S01]  /*1ee0*/  IADD3 R12, PT, PT, -R12, 0x40, RZ ;  /* 0x000000400c0c7810 */ /* 0x002fe20007ffe1ff */
[----:B------:R-:W-:-:S04]  /*1ef0*/  ULOP3.LUT UR4, UR4, 0xff, URZ, 0xc0, !UPT ;  /* 0x000000ff04047892 */ /* 0x000fc8000f8ec0ff */
[----:B------:R-:W1:Y:S01]  /*1f00*/  LDC.U8 R4, c[0x3][0xcf] ;  /* 0x00c033c0ff047b82 */ /* 0x000e620000000000 */
[----:B------:R-:W-:Y:S01]  /*1f10*/  ULOP3.LUT UR5, UR5, 0xff, URZ, 0xc0, !UPT ;  /* 0x000000ff05057892 */ /* 0x000fe2000f8ec0ff */
[----:B-----5:R-:W-:Y:S01]  /*1f20*/  IADD3 R13, PT, PT, -R13, 0x40, RZ ;  /* 0x000000400d0d7810 */ /* 0x020fe20007ffe1ff */
[----:B------:R-:W-:Y:S02]  /*1f30*/  ULOP3.LUT UR6, UR6, 0xff, URZ, 0xc0, !UPT ;  /* 0x000000ff06067892 */ /* 0x000fe4000f8ec0ff */
[----:B------:R-:W-:Y:S02]  /*1f40*/  ULOP3.LUT UR74, UR74, 0xff, URZ, 0xc0, !UPT ;  /* 0x000000ff4a4a7892 */ /* 0x000fe4000f8ec0ff */
[----:B------:R-:W-:Y:S01]  /*1f50*/  ULOP3.LUT UR75, UR75, 0xff, URZ, 0xc0, !UPT ;  /* 0x000000ff4b4b7892 */ /* 0x000fe2000f8ec0ff */
[----:B------:R-:W-:Y:S01]  /*1f60*/  IADD3 R6, PT, PT, -R6, 0x40, RZ ;  /* 0x0000004006067810 */ /* 0x000fe20007ffe1ff */
[----:B------:R-:W-:Y:S02]  /*1f70*/  ULOP3.LUT UR54, UR54, 0xff, URZ, 0xc0, !UPT ;  /* 0x000000ff36367892 */ /* 0x000fe4000f8ec0ff */
[----:B------:R-:W-:-:S02]  /*1f80*/  ULOP3.LUT UR63, UR63, 0xff, URZ, 0xc0, !UPT ;  /* 0x000000ff3f3f7892 */ /* 0x000fc4000f8ec0ff */
[----:B------:R-:W-:Y:S02]  /*1f90*/  UIADD3 UR72, UPT, UPT, -UR72, 0x40, URZ ;  /* 0x0000004048487890 */ /* 0x000fe4000fffe1ff */
[----:B------:R-:W-:Y:S01]  /*1fa0*/  UIADD3 UR7, UPT, UPT, -UR7, 0x40, URZ ;  /* 0x0000004007077890 */ /* 0x000fe2000fffe1ff */
[----:B---3--:R-:W-:Y:S01]  /*1fb0*/  IADD3 R7, PT, PT, -R7, 0x40, RZ ;  /* 0x0000004007077810 */ /* 0x008fe20007ffe1ff */
[----:B------:R-:W-:Y:S02]  /*1fc0*/  UIADD3 UR24, UPT, UPT, -UR24, 0x40, URZ ;  /* 0x0000004018187890 */ /* 0x000fe4000fffe1ff */
[----:B------:R-:W-:Y:S02]  /*1fd0*/  UIADD3 UR25, UPT, UPT, -UR25, 0x40, URZ ;  /* 0x0000004019197890 */ /* 0x000fe4000fffe1ff */
[----:B------:R-:W-:Y:S02]  /*1fe0*/  UIADD3 UR12, UPT, UPT, -UR12, 0x40, URZ ;  /* 0x000000400c0c7890 */ /* 0x000fe4000fffe1ff */
[----:B------:R-:W-:Y:S01]  /*1ff0*/  UIADD3 UR13, UPT, UPT, -UR13, 0x40, URZ ;  /* 0x000000400d0d7890 */ /* 0x000fe2000fffe1ff */
[----:B-1----:R-:W-:Y:S01]  /*2000*/  IADD3 R4, PT, PT, -R4, 0x40, RZ ;  /* 0x0000004004047810 */ /* 0x002fe20007ffe1ff */
[----:B------:R-:W-:-:S02]  /*2010*/  UIADD3 UR26, UPT, UPT, -UR26, 0x40, URZ ;  /* 0x000000401a1a7890 */ /* 0x000fc4000fffe1ff */
[----:B------:R-:W-:Y:S02]  /*2020*/  UIADD3 UR27, UPT, UPT, -UR27, 0x40, URZ ;  /* 0x000000401b1b7890 */ /* 0x000fe4000fffe1ff */
[----:B------:R-:W-:Y:S02]  /*2030*/  UIADD3 UR14, UPT, UPT, -UR14, 0x40, URZ ;  /* 0x000000400e0e7890 */ /* 0x000fe4000fffe1ff */
[----:B------:R-:W-:Y:S02]  /*2040*/  UIADD3 UR28, UPT, UPT, -UR28, 0x40, URZ ;  /* 0x000000401c1c7890 */ /* 0x000fe4000fffe1ff */
[----:B------:R-:W-:Y:S02]  /*2050*/  UIADD3 UR29, UPT, UPT, -UR29, 0x40, URZ ;  /* 0x000000401d1d7890 */ /* 0x000fe4000fffe1ff */
[----:B------:R-:W-:Y:S02]  /*2060*/  UIADD3 UR30, UPT, UPT, -UR30, 0x40, URZ ;  /* 0x000000401e1e7890 */ /* 0x000fe4000fffe1ff */
        /* <DEDUP_REMOVED lines=49> */
[----:B0-----:R-:W-:Y:S02]  /*2380*/  UIADD3 UR71, UPT, UPT, -UR71, 0x40, URZ ;  /* 0x0000004047477890 */ /* 0x001fe4000fffe1ff */
[----:B--2---:R-:W-:Y:S02]  /*2390*/  UIADD3 UR70, UPT, UPT, -UR70, 0x40, URZ ;  /* 0x0000004046467890 */ /* 0x004fe4000fffe1ff */
[----:B------:R-:W-:Y:S02]  /*23a0*/  UIADD3 UR54, UPT, UPT, -UR54, 0x40, URZ ;  /* 0x0000004036367890 */ /* 0x000fe4000fffe1ff */
[----:B------:R-:W-:Y:S02]  /*23b0*/  UIADD3 UR74, UPT, UPT, -UR74, 0x40, URZ ;  /* 0x000000404a4a7890 */ /* 0x000fe4000fffe1ff */
[----:B------:R-:W-:Y:S02]  /*23c0*/  UIADD3 UR75, UPT, UPT, -UR75, 0x40, URZ ;  /* 0x000000404b4b7890 */ /* 0x000fe4000fffe1ff */
[----:B------:R-:W-:-:S02]  /*23d0*/  UIADD3 UR63, UPT, UPT, -UR63, 0x40, URZ ;  /* 0x000000403f3f7890 */ /* 0x000fc4000fffe1ff */
[----:B------:R-:W-:Y:S02]  /*23e0*/  UIADD3 UR4, UPT, UPT, -UR4, 0x40, URZ ;  /* 0x0000004004047890 */ /* 0x000fe4000fffe1ff */
[----:B------:R-:W-:Y:S02]  /*23f0*/  UIADD3 UR5, UPT, UPT, -UR5, 0x40, URZ ;  /* 0x0000004005057890 */ /* 0x000fe4000fffe1ff */
[----:B------:R-:W-:Y:S02]  /*2400*/  UIADD3 UR6, UPT, UPT, -UR6, 0x40, URZ ;  /* 0x0000004006067890 */ /* 0x000fe4000fffe1ff */
[----:B------:R-:W-:-:S12]  /*2410*/  UIADD3 UR77, UPT, UPT, -UR77, 0x40, URZ ;  /* 0x000000404d4d7890 */ /* 0x000fd8000fffe1ff */
.L_x_0:
[--C-:B------:R-:W-:Y:S01]  /*2420*/  SHF.R.U64 R15, RZ, UR33, R0.reuse ;  /* 0x00000021ff0f7c19 */ /* 0x100fe20008001200 */
[----:B------:R-:W-:Y:S01]  /*2430*/  VIADD R21, R21, 0x1 ;  /* 0x0000000115157836 */ /* 0x000fe20000000000 */
[--C-:B------:R-:W-:Y:S02]  /*2440*/  SHF.R.U64 R2, RZ, UR31, R0.reuse ;  /* 0x0000001fff027c19 */ /* 0x100fe40008001200 */
[--C-:B------:R-:W-:Y:S01]  /*2450*/  SHF.R.U64 R16, RZ, UR32, R0.reuse ;  /* 0x00000020ff107c19 */ /* 0x100fe20008001200 */
[----:B------:R-:W-:Y:S01]  /*2460*/  IMAD.SHL.U32 R15, R15, 0x40000000, RZ ;  /* 0x400000000f0f7824 */ /* 0x000fe200078e00ff */
[--C-:B------:R-:W-:Y:S01]  /*2470*/  SHF.R.U64 R3, RZ, UR34, R0.reuse ;  /* 0x00000022ff037c19 */ /* 0x100fe20008001200 */
[----:B------:R-:W-:Y:S01]  /*2480*/  IMAD.U32 R2, R2, -0x80000000, RZ ;  /* 0x8000000002027824 */ /* 0x000fe200078e00ff */
[--C-:B------:R-:W-:Y:S01]  /*2490*/  SHF.R.U64 R17, RZ, UR72, R0.reuse ;  /* 0x00000048ff117c19 */ /* 0x100fe20008001200 */
[----:B------:R-:W-:Y:S01]  /*24a0*/  IMAD.SHL.U32 R16, R16, 0x20000000, RZ ;  /* 0x2000000010107824 */ /* 0x000fe200078e00ff */
[----:B------:R-:W-:Y:S01]  /*24b0*/  LOP3.LUT R15, R15, 0x40000000, RZ, 0xc0, !PT ;  /* 0x400000000f0f7812 */ /* 0x000fe200078ec0ff */
[----:B------:R-:W-:Y:S01]  /*24c0*/  IMAD.SHL.U32 R3, R3, 0x10000000, RZ ;  /* 0x1000000003037824 */ /* 0x000fe200078e00ff */
[----:B------:R-:W-:Y:S01]  /*24d0*/  SHF.R.U64 R18, RZ, UR7, R0 ;  /* 0x00000007ff127c19 */ /* 0x000fe20008001200 */
[----:B------:R-:W-:Y:S01]  /*24e0*/  IMAD.SHL.U32 R17, R17, 0x4000, RZ ;  /* 0x0000400011117824 */ /* 0x000fe200078e00ff */
[----:B------:R-:W-:-:S02]  /*24f0*/  LOP3.LUT R15, R15, 0x80000000, R2, 0xf8, !PT ;  /* 0x800000000f0f7812 */ /* 0x000fc400078ef802 */
[----:B------:R-:W-:Y:S01]  /*2500*/  SHF.R.U64 R2, RZ, UR38, R0 ;  /* 0x00000026ff027c19 */ /* 0x000fe20008001200 */
[----:B------:R-:W-:Y:S01]  /*2510*/  IMAD.SHL.U32 R18, R18, 0x2000, RZ ;  /* 0x0000200012127824 */ /* 0x000fe200078e00ff */
[----:B------:R-:W-:Y:S02]  /*2520*/  LOP3.LUT R16, R15, 0x20000000, R16, 0xf8, !PT ;  /* 0x200000000f107812 */ /* 0x000fe400078ef810 */
[--C-:B------:R-:W-:Y:S01]  /*2530*/  SHF.R.U64 R15, RZ, UR35, R0.reuse ;  /* 0x00000023ff0f7c19 */ /* 0x100fe20008001200 */
[----:B------:R-:W-:Y:S01]  /*2540*/  IMAD.SHL.U32 R2, R2, 0x8000000, RZ ;  /* 0x0800000002027824 */ /* 0x000fe200078e00ff */
[----:B------:R-:W-:Y:S02]  /*2550*/  LOP3.LUT R3, R16, 0x10000000, R3, 0xf8, !PT ;  /* 0x1000000010037812 */ /* 0x000fe400078ef803 */
[----:B------:R-:W-:Y:S01]  /*2560*/  SHF.R.U64 R16, RZ, UR57, R0 ;  /* 0x00000039ff107c19 */ /* 0x000fe20008001200 */
[----:B------:R-:W-:Y:S01]  /*2570*/  IMAD.SHL.U32 R15, R15, 0x4000000, RZ ;  /* 0x040000000f0f7824 */ /* 0x000fe200078e00ff */
[----:B------:R-:W-:-:S02]  /*2580*/  LOP3.LUT R2, R3, 0x8000000, R2, 0xf8, !PT ;  /* 0x0800000003027812 */ /* 0x000fc400078ef802 */
[--C-:B------:R-:W-:Y:S01]  /*2590*/  SHF.R.U64 R3, RZ, UR16, R0.reuse ;  /* 0x00000010ff037c19 */ /* 0x100fe20008001200 */
[----:B------:R-:W-:Y:S01]  /*25a0*/  IMAD.SHL.U32 R16, R16, 0x2000000, RZ ;  /* 0x0200000010107824 */ /* 0x000fe200078e00ff */
[----:B------:R-:W-:Y:S02]  /*25b0*/  LOP3.LUT R15, R2, 0x4000000, R15, 0xf8, !PT ;  /* 0x04000000020f7812 */ /* 0x000fe400078ef80f */
[----:B------:R-:W-:Y:S01]  /*25c0*/  SHF.R.U64 R2, RZ, UR17, R0 ;  /* 0x00000011ff027c19 */ /* 0x000fe20008001200 */
[----:B------:R-:W-:Y:S01]  /*25d0*/  IMAD.SHL.U32 R3, R3, 0x1000000, RZ ;  /* 0x0100000003037824 */ /* 0x000fe200078e00ff */
[----:B------:R-:W-:Y:S02]  /*25e0*/  LOP3.LUT R16, R15, 0x2000000, R16, 0xf8, !PT ;  /* 0x020000000f107812 */ /* 0x000fe400078ef810 */
        /* <DEDUP_REMOVED lines=21> */
[----:B------:R-:W-:Y:S01]  /*2740*/  LOP3.LUT R17, R17, 0x4000, RZ, 0xc0, !PT ;  /* 0x0000400011117812 */ /* 0x000fe200078ec0ff */
[----:B------:R-:W-:Y:S01]  /*2750*/  IMAD.SHL.U32 R2, R3, 0x8000, RZ ;  /* 0x0000800003027824 */ /* 0x000fe200078e00ff */
[----:B------:R-:W-:Y:S02]  /*2760*/  SHF.R.U64 R3, RZ, UR42, R0 ;  /* 0x0000002aff037c19 */ /* 0x000fe40008001200 */
[----:B------:R-:W-:Y:S02]  /*2770*/  LOP3.LUT R16, R15, 0x20000, R16, 0xf8, !PT ;  /* 0x000200000f107812 */ /* 0x000fe400078ef810 */
[----:B------:R-:W-:Y:S01]  /*2780*/  LOP3.LUT R17, R17, 0x8000, R2, 0xf8, !PT ;  /* 0x0000800011117812 */ /* 0x000fe200078ef802 */
[----:B------:R-:W-:Y:S01]  /*2790*/  IMAD.U32 R3, R3, 0x10000, RZ ;  /* 0x0001000003037824 */ /* 0x000fe200078e00ff */
[--C-:B------:R-:W-:Y:S02]  /*27a0*/  SHF.R.U64 R2, RZ, UR43, R0.reuse ;  /* 0x0000002bff027c19 */ /* 0x100fe40008001200 */
[----:B------:R-:W-:-:S02]  /*27b0*/  SHF.R.U64 R15, RZ, UR44, R0 ;  /* 0x0000002cff0f7c19 */ /* 0x000fc40008001200 */
[----:B------:R-:W-:Y:S01]  /*27c0*/  LOP3.LUT R3, R16, 0x10000, R3, 0xf8, !PT ;  /* 0x0001000010037812 */ /* 0x000fe200078ef803 */
[----:B------:R-:W-:Y:S01]  /*27d0*/  IMAD.SHL.U32 R2, R2, 0x8000, RZ ;  /* 0x0000800002027824 */ /* 0x000fe200078e00ff */
[--C-:B------:R-:W-:Y:S01]  /*27e0*/  SHF.R.U64 R16, RZ, UR19, R0.reuse ;  /* 0x00000013ff107c19 */ /* 0x100fe20008001200 */
[----:B------:R-:W-:Y:S01]  /*27f0*/  IMAD.SHL.U32 R15, R15, 0x4000, RZ ;  /* 0x000040000f0f7824 */ /* 0x000fe200078e00ff */
[----:B------:R-:W-:Y:S02]  /*2800*/  SHF.R.U64 R19, RZ, UR55, R0 ;  /* 0x00000037ff137c19 */ /* 0x000fe40008001200 */
[----:B------:R-:W-:Y:S01]  /*2810*/  LOP3.LUT R2, R3, 0x8000, R2, 0xf8, !PT ;  /* 0x0000800003027812 */ /* 0x000fe200078ef802 */
[----:B------:R-:W-:Y:S01]  /*2820*/  IMAD.SHL.U32 R16, R16, 0x2000, RZ ;  /* 0x0000200010107824 */ /* 0x000fe200078e00ff */
[--C-:B------:R-:W-:Y:S01]  /*2830*/  SHF.R.U64 R3, RZ, UR45, R0.reuse ;  /* 0x0000002dff037c19 */ /* 0x100fe20008001200 */
[----:B------:R-:W-:Y:S01]  /*2840*/  IMAD.SHL.U32 R19, R19, 0x1000, RZ ;  /* 0x0000100013137824 */ /* 0x000fe200078e00ff */
[----:B------:R-:W-:-:S02]  /*2850*/  SHF.R.U64 R20, RZ, UR24, R0 ;  /* 0x00000018ff147c19 */ /* 0x000fc40008001200 */
[----:B------:R-:W-:Y:S01]  /*2860*/  LOP3.LUT R15, R2, 0x4000, R15, 0xf8, !PT ;  /* 0x00004000020f7812 */ /* 0x000fe200078ef80f */
[----:B------:R-:W-:Y:S01]  /*2870*/  IMAD.SHL.U32 R3, R3, 0x1000, RZ ;  /* 0x0000100003037824 */ /* 0x000fe200078e00ff */
[----:B------:R-:W-:Y:S01]  /*2880*/  LOP3.LUT R18, R17, 0x2000, R18, 0xf8, !PT ;  /* 0x0000200011127812 */ /* 0x000fe200078ef812 */
[----:B------:R-:W-:Y:S01]  /*2890*/  IMAD.SHL.U32 R20, R20, 0x800, RZ ;  /* 0x0000080014147824 */ /* 0x000fe200078e00ff */
[--C-:B------:R-:W-:Y:S02]  /*28a0*/  SHF.R.U64 R2, RZ, UR46, R0.reuse ;  /* 0x0000002eff027c19 */ /* 0x100fe40008001200 */
[----:B------:R-:W-:Y:S02]  /*28b0*/  SHF.R.U64 R17, RZ, UR25, R0 ;  /* 0x00000019ff117c19 */ /* 0x000fe40008001200 */
[----:B------:R-:W-:Y:S01]  /*28c0*/  LOP3.LUT R16, R15, 0x2000, R16, 0xf8, !PT ;  /* 0x000020000f107812 */ /* 0x000fe200078ef810 */
[----:B------:R-:W-:Y:S01]  /*28d0*/  IMAD.SHL.U32 R2, R2, 0x800, RZ ;  /* 0x0000080002027824 */ /* 0x000fe200078e00ff */
[----:B------:R-:W-:Y:S01]  /*28e0*/  LOP3.LUT R19, R18, 0x1000, R19, 0xf8, !PT ;  /* 0x0000100012137812 */ /* 0x000fe200078ef813 */
[----:B------:R-:W-:Y:S01]  /*28f0*/  IMAD.SHL.U32 R17, R17, 0x400, RZ ;  /* 0x0000040011117824 */ /* 0x000fe200078e00ff */
[----:B------:R-:W-:-:S02]  /*2900*/  SHF.R.U64 R15, RZ, UR47, R0 ;  /* 0x0000002fff0f7c19 */ /* 0x000fc40008001200 */
[----:B------:R-:W-:Y:S02]  /*2910*/  SHF.R.U64 R18, RZ, UR12, R0 ;  /* 0x0000000cff127c19 */ /* 0x000fe40008001200 */
        /* <DEDUP_REMOVED lines=28> */
[----:B------:R-:W-:Y:S02]  /*2ae0*/  SHF.R.U64 R23, RZ, UR73, R0 ;  /* 0x00000049ff177c19 */ /* 0x000fe40008001200 */
[----:B------:R-:W-:Y:S02]  /*2af0*/  LOP3.LUT R2, R3, 0x80, R2, 0xf8, !PT ;  /* 0x0000008003027812 */ /* 0x000fe400078ef802 */
[----:B------:R-:W-:Y:S01]  /*2b00*/  LOP3.LUT R17, R20, 0x40, R17, 0xf8, !PT ;  /* 0x0000004014117812 */ /* 0x000fe200078ef811 */
[----:B------:R-:W-:Y:S01]  /*2b10*/  IMAD.SHL.U32 R23, R23, 0x10, RZ ;  /* 0x0000001017177824 */ /* 0x000fe200078e00ff */
[----:B------:R-:W-:-:S02]  /*2b20*/  SHF.R.U64 R16, RZ, UR23, R0 ;  /* 0x00000017ff107c19 */ /* 0x000fc40008001200 */
[----:B------:R-:W-:Y:S02]  /*2b30*/  SHF.R.U64 R22, RZ, UR28, R0 ;  /* 0x0000001cff167c19 */ /* 0x000fe40008001200 */
[----:B------:R-:W-:Y:S01]  /*2b40*/  LOP3.LUT R15, R2, 0x40, R15, 0xf8, !PT ;  /* 0x00000040020f7812 */ /* 0x000fe200078ef80f */
[----:B------:R-:W-:Y:S01]  /*2b50*/  IMAD.SHL.U32 R16, R16, 0x20, RZ ;  /* 0x0000002010107824 */ /* 0x000fe200078e00ff */
[----:B------:R-:W-:Y:S01]  /*2b60*/  LOP3.LUT R18, R17, 0x20, R18, 0xf8, !PT ;  /* 0x0000002011127812 */ /* 0x000fe200078ef812 */
[----:B------:R0:W1:Y:S01]  /*2b70*/  LDC.64 R2, c[0x3][R5] ;  /* 0x00c0000005027b82 */ /* 0x0000620000000a00 */
[--C-:B------:R-:W-:Y:S01]  /*2b80*/  SHF.R.U64 R17, RZ, UR49, R0.reuse ;  /* 0x00000031ff117c19 */ /* 0x100fe20008001200 */
[----:B------:R-:W-:Y:S01]  /*2b90*/  IMAD.SHL.U32 R22, R22, 0x8, RZ ;  /* 0x0000000816167824 */ /* 0x000fe200078e00ff */
[--C-:B------:R-:W-:Y:S02]  /*2ba0*/  SHF.R.U64 R19, RZ, UR29, R0.reuse ;  /* 0x0000001dff137c19 */ /* 0x100fe40008001200 */
[----:B------:R-:W-:Y:S01]  /*2bb0*/  LOP3.LUT R23, R18, 0x10, R23, 0xf8, !PT ;  /* 0x0000001012177812 */ /* 0x000fe200078ef817 */
[----:B------:R-:W-:Y:S01]  /*2bc0*/  IMAD.SHL.U32 R17, R17, 0x10, RZ ;  /* 0x0000001011117824 */ /* 0x000fe200078e00ff */
[--C-:B------:R-:W-:Y:S01]  /*2bd0*/  SHF.R.U64 R18, RZ, UR50, R0.reuse ;  /* 0x00000032ff127c19 */ /* 0x100fe20008001200 */
[----:B------:R-:W-:Y:S01]  /*2be0*/  IMAD.SHL.U32 R19, R19, 0x4, RZ ;  /* 0x0000000413137824 */ /* 0x000fe200078e00ff */
[----:B------:R-:W-:Y:S01]  /*2bf0*/  SHF.R.U64 R20, RZ, UR30, R0 ;  /* 0x0000001eff147c19 */ /* 0x000fe20008001200 */
[----:B0-----:R-:W-:Y:S01]  /*2c00*/  VIADD R5, R5, 0x8 ;  /* 0x0000000805057836 */ /* 0x001fe20000000000 */
[----:B------:R-:W-:Y:S01]  /*2c10*/  LOP3.LUT R16, R15, 0x20, R16, 0xf8, !PT ;  /* 0x000000200f107812 */ /* 0x000fe200078ef810 */
[----:B------:R-:W-:Y:S01]  /*2c20*/  IMAD.SHL.U32 R18, R18, 0x8, RZ ;  /* 0x0000000812127824 */ /* 0x000fe200078e00ff */
[----:B------:R-:W-:Y:S01]  /*2c30*/  LOP3.LUT R22, R23, 0x8, R22, 0xf8, !PT ;  /* 0x0000000817167812 */ /* 0x000fe200078ef816 */
[----:B------:R-:W-:Y:S01]  /*2c40*/  IMAD.SHL.U32 R20, R20, 0x2, RZ ;  /* 0x0000000214147824 */ /* 0x000fe200078e00ff */
[----:B------:R-:W-:-:S02]  /*2c50*/  SHF.R.U64 R15, RZ, UR51, R0 ;  /* 0x00000033ff0f7c19 */ /* 0x000fc40008001200 */
[----:B------:R-:W-:Y:S02]  /*2c60*/  LOP3.LUT R17, R16, 0x10, R17, 0xf8, !PT ;  /* 0x0000001010117812 */ /* 0x000fe400078ef811 */
[----:B------:R-:W-:Y:S01]  /*2c70*/  LOP3.LUT R19, R22, 0x4, R19, 0xf8, !PT ;  /* 0x0000000416137812 */ /* 0x000fe200078ef813 */
[----:B------:R-:W-:Y:S01]  /*2c80*/  IMAD.SHL.U32 R15, R15, 0x4, RZ ;  /* 0x000000040f0f7824 */ /* 0x000fe200078e00ff */
[----:B------:R-:W-:Y:S02]  /*2c90*/  SHF.R.U64 R16, RZ, UR59, R0 ;  /* 0x0000003bff107c19 */ /* 0x000fe40008001200 */
[----:B------:R-:W-:Y:S02]  /*2ca0*/  LOP3.LUT R18, R17, 0x8, R18, 0xf8, !PT ;  /* 0x0000000811127812 */ /* 0x000fe400078ef812 */
[----:B------:R-:W-:Y:S01]  /*2cb0*/  LOP3.LUT R20, R19, 0x2, R20, 0xf8, !PT ;  /* 0x0000000213147812 */ /* 0x000fe200078ef814 */
[----:B------:R-:W-:Y:S01]  /*2cc0*/  IMAD.SHL.U32 R16, R16, 0x2, RZ ;  /* 0x0000000210107824 */ /* 0x000fe200078e00ff */
[----:B------:R-:W-:-:S02]  /*2cd0*/  SHF.R.U64 R17, RZ, UR15, R0 ;  /* 0x0000000fff117c19 */ /* 0x000fc40008001200 */
[----:B------:R-:W-:Y:S02]  /*2ce0*/  LOP3.LUT R15, R18, 0x4, R15, 0xf8, !PT ;  /* 0x00000004120f7812 */ /* 0x000fe400078ef80f */
[----:B------:R-:W-:Y:S02]  /*2cf0*/  LOP3.LUT R17, R20, 0x1, R17, 0xf8, !PT ;  /* 0x0000000114117812 */ /* 0x000fe400078ef811 */
[----:B------:R-:W-:Y:S02]  /*2d00*/  SHF.R.U64 R19, RZ, UR8, R0 ;  /* 0x00000008ff137c19 */ /* 0x000fe40008001200 */
[----:B-1----:R-:W-:Y:S02]  /*2d10*/  LOP3.LUT R3, R17, R3, RZ, 0x3c, !PT ;  /* 0x0000000311037212 */ /* 0x002fe400078e3cff */
[----:B------:R-:W-:Y:S02]  /*2d20*/  LOP3.LUT R16, R15, 0x2, R16, 0xf8, !PT ;  /* 0x000000020f107812 */ /* 0x000fe400078ef810 */
[----:B------:R-:W-:-:S02]  /*2d30*/  SHF.R.U32.HI R18, RZ, 0x6, R3 ;  /* 0x00000006ff127819 */ /* 0x000fc40000011603 */
[----:B------:R-:W-:Y:S02]  /*2d40*/  LOP3.LUT R19, R16, 0x1, R19, 0xf8, !PT ;  /* 0x0000000110137812 */ /* 0x000fe400078ef813 */
[--C-:B------:R-:W-:Y:S02]  /*2d50*/  SHF.R.U32.HI R16, RZ, 0x4, R3.reuse ;  /* 0x00000004ff107819 */ /* 0x100fe40000011603 */
[----:B------:R-:W-:Y:S02]  /*2d60*/  LOP3.LUT R15, R3, 0x10, RZ, 0xc0, !PT ;  /* 0x00000010030f7812 */ /* 0x000fe400078ec0ff */
[----:B------:R-:W-:Y:S02]  /*2d70*/  SHF.R.U32.HI R17, RZ, 0xa, R3 ;  /* 0x0000000aff117819 */ /* 0x000fe40000011603 */
[----:B------:R-:W-:Y:S02]  /*2d80*/  LOP3.LUT R18, R18, 0x10, RZ, 0xc0, !PT ;  /* 0x0000001012127812 */ /* 0x000fe400078ec0ff */
[----:B------:R-:W-:-:S02]  /*2d90*/  LOP3.LUT R20, R19, R2, RZ, 0x3c, !PT ;  /* 0x0000000213147212 */ /* 0x000fc400078e3cff */
[----:B------:R-:W-:Y:S02]  /*2da0*/  LOP3.LUT R2, R15, 0x20, R16, 0xf8, !PT ;  /* 0x000000200f027812 */ /* 0x000fe400078ef810 */
[----:B------:R-:W-:Y:S02]  /*2db0*/  SHF.R.U32.HI R15, RZ, 0x5, R3 ;  /* 0x00000005ff0f7819 */ /* 0x000fe40000011603 */
[----:B------:R-:W-:Y:S02]  /*2dc0*/  LOP3.LUT R18, R18, 0x20, R17, 0xf8, !PT ;  /* 0x0000002012127812 */ /* 0x000fe400078ef811 */
[C-C-:B------:R-:W-:Y:S02]  /*2dd0*/  SHF.R.U64 R16, R20.reuse, 0x1a, R3.reuse ;  /* 0x0000001a14107819 */ /* 0x140fe40000001203 */
[--C-:B------:R-:W-:Y:S02]  /*2de0*/  SHF.R.U32.HI R19, RZ, 0xb, R3.reuse ;  /* 0x0000000bff137819 */ /* 0x100fe40000011603 */
[----:B------:R-:W-:-:S02]  /*2df0*/  SHF.R.U64 R23, R20, 0x14, R3 ;  /* 0x0000001414177819 */ /* 0x000fc40000001203 */
[----:B------:R-:W-:Y:S02]  /*2e00*/  LOP3.LUT R2, R2, 0xf, R15, 0xf8, !PT ;  /* 0x0000000f02027812 */ /* 0x000fe400078ef80f */
[----:B------:R-:W-:Y:S02]  /*2e10*/  SHF.R.U64 R17, R20, 0x1e, R3 ;  /* 0x0000001e14117819 */ /* 0x000fe40000001203 */
[----:B------:R-:W-:Y:S02]  /*2e20*/  LOP3.LUT R16, R16, 0x10, RZ, 0xc0, !PT ;  /* 0x0000001010107812 */ /* 0x000fe400078ec0ff */
[----:B------:R-:W-:Y:S01]  /*2e30*/  LOP3.LUT R15, R18, 0xf, R19, 0xf8, !PT ;  /* 0x0000000f120f7812 */ /* 0x000fe200078ef813 */
[----:B------:R-:W0:Y:S01]  /*2e40*/  LDC.U8 R2, c[0x3][R2+0x110] ;  /* 0x00c0440002027b82 */ /* 0x000e220000000000 */
[C-C-:B------:R-:W-:Y:S02]  /*2e50*/  SHF.R.U64 R18, R20.reuse, 0x18, R3.reuse ;  /* 0x0000001814127819 */ /* 0x140fe40000001203 */
[----:B------:R-:W-:-:S02]  /*2e60*/  SHF.R.U64 R22, R20, 0xe, R3 ;  /* 0x0000000e14167819 */ /* 0x000fc40000001203 */
[----:B------:R-:W-:Y:S02]  /*2e70*/  LOP3.LUT R23, R23, 0x10, RZ, 0xc0, !PT ;  /* 0x0000001017177812 */ /* 0x000fe400078ec0ff */
[----:B------:R-:W-:Y:S01]  /*2e80*/  SHF.R.U64 R19, R20, 0x8, R3 ;  /* 0x0000000814137819 */ /* 0x000fe20000001203 */
[----:B------:R-:W1:Y:S01]  /*2e90*/  LDC.U8 R15, c[0x3][R15+0xd0] ;  /* 0x00c034000f0f7b82 */ /* 0x000e620000000000 */
[----:B------:R-:W-:Y:S02]  /*2ea0*/  LOP3.LUT R16, R16, 0x20, R17, 0xf8, !PT ;  /* 0x0000002010107812 */ /* 0x000fe400078ef811 */
[----:B------:R-:W-:Y:S02]  /*2eb0*/  SHF.R.U64 R17, R20, 0x12, R3 ;  /* 0x0000001214117819 */ /* 0x000fe40000001203 */
[----:B------:R-:W-:Y:S02]  /*2ec0*/  LOP3.LUT R22, R22, 0x10, RZ, 0xc0, !PT ;  /* 0x0000001016167812 */ /* 0x000fe400078ec0ff */
[----:B------:R-:W-:-:S02]  /*2ed0*/  LOP3.LUT R23, R23, 0x20, R18, 0xf8, !PT ;  /* 0x0000002017177812 */ /* 0x000fc400078ef812 */
[C-C-:B------:R-:W-:Y:S02]  /*2ee0*/  SHF.R.U64 R18, R20.reuse, 0x2, R3.reuse ;  /* 0x0000000214127819 */ /* 0x140fe40000001203 */
[----:B------:R-:W-:Y:S02]  /*2ef0*/  SHF.R.U64 R24, R20, 0xc, R3 ;  /* 0x0000000c14187819 */ /* 0x000fe40000001203 */
[----:B------:R-:W-:Y:S02]  /*2f00*/  LOP3.LUT R19, R19, 0x10, RZ, 0xc0, !PT ;  /* 0x0000001013137812 */ /* 0x000fe400078ec0ff */
[----:B------:R-:W-:Y:S02]  /*2f10*/  LOP3.LUT R22, R22, 0x20, R17, 0xf8, !PT ;  /* 0x0000002016167812 */ /* 0x000fe400078ef811 */
[----:B------:R-:W-:Y:S02]  /*2f20*/  SHF.R.U64 R17, R20, 0x6, R3 ;  /* 0x0000000614117819 */ /* 0x000fe40000001203 */
[----:B------:R-:W-:-:S02]  /*2f30*/  LOP3.LUT R18, R18, 0x10, RZ, 0xc0, !PT ;  /* 0x0000001012127812 */ /* 0x000fc400078ec0ff */
[----:B------:R-:W-:Y:S02]  /*2f40*/  LOP3.LUT R19, R19, 0x20, R24, 0xf8, !PT ;  /* 0x0000002013137812 */ /* 0x000fe400078ef818 */
[C-C-:B------:R-:W-:Y:S02]  /*2f50*/  SHF.R.U64 R25, R20.reuse, 0x1f, R3.reuse ;  /* 0x0000001f14197819 */ /* 0x140fe40000001203 */
[----:B------:R-:W-:Y:S02]  /*2f60*/  SHF.R.U64 R24, R20, 0x19, R3 ;  /* 0x0000001914187819 */ /* 0x000fe40000001203 */
[----:B------:R-:W-:Y:S02]  /*2f70*/  LOP3.LUT R18, R18, 0x20, R17, 0xf8, !PT ;  /* 0x0000002012127812 */ /* 0x000fe400078ef811 */
[----:B------:R-:W-:Y:S01]  /*2f80*/  LOP3.LUT R17, R16, 0xf, R25, 0xf8, !PT ;  /* 0x0000000f10117812 */ /* 0x000fe200078ef819 */
[----:B------:R-:W-:Y:S01]  /*2f90*/  IMAD.SHL.U32 R25, R20, 0x10, RZ ;  /* 0x0000001014197824 */ /* 0x000fe200078e00ff */
[----:B------:R-:W-:-:S02]  /*2fa0*/  LOP3.LUT R16, R23, 0xf, R24, 0xf8, !PT ;  /* 0x0000000f17107812 */ /* 0x000fc400078ef818 */
[C-C-:B------:R-:W-:Y:S02]  /*2fb0*/  SHF.R.U64 R23, R20.reuse, 0x13, R3.reuse ;  /* 0x0000001314177819 */ /* 0x140fe40000001203 */
[----:B------:R-:W-:Y:S01]  /*2fc0*/  SHF.R.U64 R24, R20, 0xd, R3 ;  /* 0x0000000d14187819 */ /* 0x000fe20000001203 */
[----:B------:R-:W2:Y:S01]  /*2fd0*/  LDC.U8 R17, c[0x3][R17+0x150] ;  /* 0x00c0540011117b82 */ /* 0x000ea20000000000 */
[----:B------:R-:W-:Y:S02]  /*2fe0*/  LOP3.LUT R22, R22, 0xf, R23, 0xf8, !PT ;  /* 0x0000000f16167812 */ /* 0x000fe400078ef817 */
[----:B------:R-:W-:Y:S02]  /*2ff0*/  LOP3.LUT R25, R25, 0x10, RZ, 0xc0, !PT ;  /* 0x0000001019197812 */ /* 0x000fe400078ec0ff */
[C-C-:B------:R-:W-:Y:S02]  /*3000*/  SHF.R.U64 R23, R20.reuse, 0x7, R3.reuse ;  /* 0x0000000714177819 */ /* 0x140fe40000001203 */
[----:B------:R-:W-:Y:S01]  /*3010*/  LOP3.LUT R27, R19, 0xf, R24, 0xf8, !PT ;  /* 0x0000000f131b7812 */ /* 0x000fe200078ef818 */
[----:B------:R-:W3:Y:S01]  /*3020*/  LDC.U8 R16, c[0x3][R16+0x190] ;  /* 0x00c0640010107b82 */ /* 0x000ee20000000000 */
[----:B------:R-:W-:-:S02]  /*3030*/  SHF.R.U64 R24, R20, 0x1, R3 ;  /* 0x0000000114187819 */ /* 0x000fc40000001203 */
[----:B------:R-:W-:Y:S02]  /*3040*/  LOP3.LUT R25, R25, 0x20, R20, 0xf8, !PT ;  /* 0x0000002019197812 */ /* 0x000fe400078ef814 */
[----:B------:R-:W-:Y:S01]  /*3050*/  LOP3.LUT R26, R18, 0xf, R23, 0xf8, !PT ;  /* 0x0000000f121a7812 */ /* 0x000fe200078ef817 */
[----:B0-----:R-:W-:Y:S01]  /*3060*/  IMAD.SHL.U32 R23, R2, 0x1000000, RZ ;  /* 0x0100000002177824 */ /* 0x001fe200078e00ff */
[----:B------:R-:W-:Y:S01]  /*3070*/  LOP3.LUT R25, R25, 0xf, R24, 0xf8, !PT ;  /* 0x0000000f19197812 */ /* 0x000fe200078ef818 */
[----:B------:R-:W0:Y:S01]  /*3080*/  LDC.U8 R20, c[0x3][R22+0x1d0] ;  /* 0x00c0740016147b82 */ /* 0x000e220000000000 */
[----:B-1----:R-:W-:Y:S01]  /*3090*/  IMAD.SHL.U32 R24, R15, 0x10000000, RZ ;  /* 0x100000000f187824 */ /* 0x002fe200078e00ff */
[----:B------:R-:W-:-:S04]  /*30a0*/  ISETP.NE.AND P0, PT, R21, 0x10, PT ;  /* 0x000000101500780c */ /* 0x000fc80003f05270 */
[----:B------:R-:W-:Y:S02]  /*30b0*/  LOP3.LUT R24, R23, 0xf0000000, R24, 0xf8, !PT ;  /* 0xf000000017187812 */ /* 0x000fe400078ef818 */
[----:B------:R-:W1:Y:S08]  /*30c0*/  LDC.U8 R19, c[0x3][R27+0x210] ;  /* 0x00c084001b137b82 */ /* 0x000e700000000000 */
[----:B------:R-:W4:Y:S08]  /*30d0*/  LDC.U8 R18, c[0x3][R26+0x250] ;  /* 0x00c094001a127b82 */ /* 0x000f300000000000 */
[----:B------:R-:W5:Y:S01]  /*30e0*/  LDC.U8 R3, c[0x3][R25+0x290] ;  /* 0x00c0a40019037b82 */ /* 0x000f620000000000 */
[----:B--2---:R-:W-:-:S02]  /*30f0*/  IMAD.SHL.U32 R2, R17, 0x100000, RZ ;  /* 0x0010000011027824 */ /* 0x004fc400078e00ff */
[----:B---3--:R-:W-:-:S05]  /*3100*/  IMAD.U32 R23, R16, 0x10000, RZ ;  /* 0x0001000010177824 */ /* 0x008fca00078e00ff */
[----:B------:R-:W-:Y:S01]  /*3110*/  LOP3.LUT R2, R23, R2, R24, 0xfe, !PT ;  /* 0x0000000217027212 */ /* 0x000fe200078efe18 */
[----:B0-----:R-:W-:Y:S02]  /*3120*/  IMAD.SHL.U32 R20, R20, 0x1000, RZ ;  /* 0x0000100014147824 */ /* 0x001fe400078e00ff */
[----:B-1----:R-:W-:-:S05]  /*3130*/  IMAD.SHL.U32 R19, R19, 0x100, RZ ;  /* 0x0000010013137824 */ /* 0x002fca00078e00ff */
[----:B------:R-:W-:Y:S01]  /*3140*/  LOP3.LUT R19, R19, R20, R2, 0xfe, !PT ;  /* 0x0000001413137212 */ /* 0x000fe200078efe02 */
[----:B----4-:R-:W-:-:S05]  /*3150*/  IMAD.SHL.U32 R18, R18, 0x10, RZ ;  /* 0x0000001012127824 */ /* 0x010fca00078e00ff */
[----:B-----5:R-:W-:-:S04]  /*3160*/  LOP3.LUT R3, R3, R18, R19, 0xfe, !PT ;  /* 0x0000001203037212 */ /* 0x020fc800078efe13 */
[--C-:B------:R-:W-:Y:S02]  /*3170*/  SHF.R.U64 R2, RZ, UR9, R3.reuse ;  /* 0x00000009ff027c19 */ /* 0x100fe40008001203 */
[--C-:B------:R-:W-:Y:S02]  /*3180*/  SHF.R.U64 R19, RZ, UR74, R3.reuse ;  /* 0x0000004aff137c19 */ /* 0x100fe40008001203 */
[--C-:B------:R-:W-:Y:S01]  /*3190*/  SHF.R.U64 R15, RZ, UR10, R3.reuse ;  /* 0x0000000aff0f7c19 */ /* 0x100fe20008001203 */
[----:B------:R-:W-:Y:S01]  /*31a0*/  IMAD.SHL.U32 R2, R2, 0x40000000, RZ ;  /* 0x4000000002027824 */ /* 0x000fe200078e00ff */
[----:B------:R-:W-:Y:S01]  /*31b0*/  SHF.R.U64 R17, RZ, UR11, R3 ;  /* 0x0000000bff117c19 */ /* 0x000fe20008001203 */
[----:B------:R-:W-:Y:S02]  /*31c0*/  IMAD.U32 R19, R19, -0x80000000, RZ ;  /* 0x8000000013137824 */ /* 0x000fe400078e00ff */
[----:B------:R-:W-:Y:S01]  /*31d0*/  IMAD.SHL.U32 R15, R15, 0x20000000, RZ ;  /* 0x200000000f0f7824 */ /* 0x000fe200078e00ff */
[----:B------:R-:W-:Y:S01]  /*31e0*/  LOP3.LUT R2, R2, 0x40000000, RZ, 0xc0, !PT ;  /* 0x4000000002027812 */ /* 0x000fe200078ec0ff */
[----:B------:R-:W-:-:S03]  /*31f0*/  IMAD.SHL.U32 R17, R17, 0x10000000, RZ ;  /* 0x1000000011117824 */ /* 0x000fc600078e00ff */
[----:B------:R-:W-:Y:S02]  /*3200*/  LOP3.LUT R2, R2, 0x80000000, R19, 0xf8, !PT ;  /* 0x8000000002027812 */ /* 0x000fe400078ef813 */
[----:B------:R-:W-:Y:S02]  /*3210*/  SHF.R.U64 R19, RZ, UR75, R3 ;  /* 0x0000004bff137c19 */ /* 0x000fe40008001203 */
        /* <DEDUP_REMOVED lines=35> */
[----:B------:R-:W-:Y:S01]  /*3450*/  IMAD.U32 R17, R17, 0x10000, RZ ;  /* 0x0001000011117824 */ /* 0x000fe200078e00ff */
[----:B------:R-:W-:Y:S02]  /*3460*/  LOP3.LUT R2, R2, 0x20000, R15, 0xf8, !PT ;  /* 0x0002000002027812 */ /* 0x000fe400078ef80f */
[----:B------:R-:W-:Y:S01]  /*3470*/  SHF.R.U64 R15, RZ, UR71, R3 ;  /* 0x00000047ff0f7c19 */ /* 0x000fe20008001203 */
[----:B------:R-:W-:Y:S01]  /*3480*/  IMAD.SHL.U32 R19, R19, 0x8000, RZ ;  /* 0x0000800013137824 */ /* 0x000fe200078e00ff */
[----:B------:R-:W-:Y:S02]  /*3490*/  LOP3.LUT R2, R2, 0x10000, R17, 0xf8, !PT ;  /* 0x0001000002027812 */ /* 0x000fe400078ef811 */
[----:B------:R-:W-:Y:S01]  /*34a0*/  SHF.R.U64 R17, RZ, UR70, R3 ;  /* 0x00000046ff117c19 */ /* 0x000fe20008001203 */
[----:B------:R-:W-:Y:S01]  /*34b0*/  IMAD.SHL.U32 R15, R15, 0x4000, RZ ;  /* 0x000040000f0f7824 */ /* 0x000fe200078e00ff */
[----:B------:R-:W-:-:S02]  /*34c0*/  LOP3.LUT R2, R2, 0x8000, R19, 0xf8, !PT ;  /* 0x0000800002027812 */ /* 0x000fc400078ef813 */
[----:B------:R-:W-:Y:S01]  /*34d0*/  SHF.R.U64 R19, RZ, R6, R3 ;  /* 0x00000006ff137219 */ /* 0x000fe20000001203 */
[----:B------:R-:W-:Y:S01]  /*34e0*/  IMAD.SHL.U32 R17, R17, 0x2000, RZ ;  /* 0x0000200011117824 */ /* 0x000fe200078e00ff */
[----:B------:R-:W-:Y:S02]  /*34f0*/  LOP3.LUT R2, R2, 0x4000, R15, 0xf8, !PT ;  /* 0x0000400002027812 */ /* 0x000fe400078ef80f */
[----:B------:R-:W-:Y:S01]  /*3500*/  SHF.R.U64 R15, RZ, UR5, R3 ;  /* 0x00000005ff0f7c19 */ /* 0x000fe20008001203 */
[----:B------:R-:W-:Y:S01]  /*3510*/  IMAD.SHL.U32 R19, R19, 0x1000, RZ ;  /* 0x0000100013137824 */ /* 0x000fe200078e00ff */
[----:B------:R-:W-:Y:S02]  /*3520*/  LOP3.LUT R2, R2, 0x2000, R17, 0xf8, !PT ;  /* 0x0000200002027812 */ /* 0x000fe400078ef811 */
[----:B------:R-:W-:Y:S01]  /*3530*/  SHF.R.U64 R17, RZ, R7, R3 ;  /* 0x00000007ff117219 */ /* 0x000fe20000001203 */
[----:B------:R-:W-:Y:S01]  /*3540*/  IMAD.SHL.U32 R15, R15, 0x800, RZ ;  /* 0x000008000f0f7824 */ /* 0x000fe200078e00ff */
[----:B------:R-:W-:-:S02]  /*3550*/  LOP3.LUT R2, R2, 0x1000, R19, 0xf8, !PT ;  /* 0x0000100002027812 */ /* 0x000fc400078ef813 */
[----:B------:R-:W-:Y:S01]  /*3560*/  SHF.R.U64 R19, RZ, R8, R3 ;  /* 0x00000008ff137219 */ /* 0x000fe20000001203 */
[----:B------:R-:W-:Y:S01]  /*3570*/  IMAD.SHL.U32 R17, R17, 0x400, RZ ;  /* 0x0000040011117824 */ /* 0x000fe200078e00ff */
[----:B------:R-:W-:Y:S02]  /*3580*/  LOP3.LUT R2, R2, 0x800, R15, 0xf8, !PT ;  /* 0x0000080002027812 */ /* 0x000fe400078ef80f */
[----:B------:R-:W-:Y:S01]  /*3590*/  SHF.R.U64 R15, RZ, R9, R3 ;  /* 0x00000009ff0f7219 */ /* 0x000fe20000001203 */
        /* <DEDUP_REMOVED lines=11> */
[----:B------:R-:W-:Y:S01]  /*3650*/  SHF.R.U64 R17, RZ, R12, R3 ;  /* 0x0000000cff117219 */ /* 0x000fe20000001203 */
[----:B------:R-:W-:Y:S01]  /*3660*/  IMAD.SHL.U32 R15, R15, 0x20, RZ ;  /* 0x000000200f0f7824 */ /* 0x000fe200078e00ff */
[----:B------:R-:W-:-:S02]  /*3670*/  LOP3.LUT R2, R2, 0x40, R19, 0xf8, !PT ;  /* 0x0000004002027812 */ /* 0x000fc400078ef813 */
[----:B------:R-:W-:Y:S01]  /*3680*/  SHF.R.U64 R19, RZ, UR77, R3 ;  /* 0x0000004dff137c19 */ /* 0x000fe20008001203 */
[----:B------:R-:W-:Y:S01]  /*3690*/  IMAD.SHL.U32 R17, R17, 0x10, RZ ;  /* 0x0000001011117824 */ /* 0x000fe200078e00ff */
[----:B------:R-:W-:Y:S02]  /*36a0*/  LOP3.LUT R2, R2, 0x20, R15, 0xf8, !PT ;  /* 0x0000002002027812 */ /* 0x000fe400078ef80f */
[----:B------:R-:W-:Y:S01]  /*36b0*/  SHF.R.U64 R15, RZ, R13, R3 ;  /* 0x0000000dff0f7219 */ /* 0x000fe20000001203 */
[----:B------:R-:W-:Y:S01]  /*36c0*/  IMAD.SHL.U32 R19, R19, 0x8, RZ ;  /* 0x0000000813137824 */ /* 0x000fe200078e00ff */
[----:B------:R-:W-:Y:S02]  /*36d0*/  LOP3.LUT R2, R2, 0x10, R17, 0xf8, !PT ;  /* 0x0000001002027812 */ /* 0x000fe400078ef811 */
[----:B------:R-:W-:Y:S01]  /*36e0*/  SHF.R.U64 R17, RZ, UR53, R3 ;  /* 0x00000035ff117c19 */ /* 0x000fe20008001203 */
[----:B------:R-:W-:Y:S01]  /*36f0*/  IMAD.SHL.U32 R15, R15, 0x4, RZ ;  /* 0x000000040f0f7824 */ /* 0x000fe200078e00ff */
[----:B------:R-:W-:-:S03]  /*3700*/  LOP3.LUT R2, R2, 0x8, R19, 0xf8, !PT ;  /* 0x0000000802027812 */ /* 0x000fc600078ef813 */
[----:B------:R-:W-:Y:S01]  /*3710*/  IMAD.SHL.U32 R17, R17, 0x2, RZ ;  /* 0x0000000211117824 */ /* 0x000fe200078e00ff */
[----:B------:R-:W-:Y:S02]  /*3720*/  LOP3.LUT R2, R2, 0x4, R15, 0xf8, !PT ;  /* 0x0000000402027812 */ /* 0x000fe400078ef80f */
[----:B------:R-:W-:Y:S01]  /*3730*/  SHF.R.U64 R15, RZ, R4, R3 ;  /* 0x00000004ff0f7219 */ /* 0x000fe20000001203 */
[----:B------:R-:W-:Y:S01]  /*3740*/  IMAD.MOV.U32 R3, RZ, RZ, R0 ;  /* 0x000000ffff037224 */ /* 0x000fe200078e0000 */
[----:B------:R-:W-:-:S04]  /*3750*/  LOP3.LUT R2, R2, 0x2, R17, 0xf8, !PT ;  /* 0x0000000202027812 */ /* 0x000fc800078ef811 */
[----:B------:R-:W-:-:S04]  /*3760*/  LOP3.LUT R15, R2, 0x1, R15, 0xf8, !PT ;  /* 0x00000001020f7812 */ /* 0x000fc800078ef80f */
[----:B------:R-:W-:Y:S01]  /*3770*/  LOP3.LUT R0, R14, R15, RZ, 0x3c, !PT ;  /* 0x0000000f0e007212 */ /* 0x000fe200078e3cff */
[----:B------:R-:W-:Y:S01]  /*3780*/  IMAD.MOV.U32 R14, RZ, RZ, R3 ;  /* 0x000000ffff0e7224 */ /* 0x000fe200078e0003 */
[----:B------:R-:W-:Y:S06]  /*3790*/  @P0 BRA `(.L_x_0) ;  /* 0xffffffec00200947 */ /* 0x000fec000383ffff */
[----:B------:R-:W0:Y:S01]  /*37a0*/  LDCU.U8 UR42, c[0x3][0x41] ;  /* 0x00c00820ff2a77ac */ /* 0x000e220008000000 */
[----:B------:R-:W1:Y:S01]  /*37b0*/  LDCU.U8 UR43, c[0x3][0x42] ;  /* 0x00c00840ff2b77ac */ /* 0x000e620008000000 */
[----:B------:R-:W2:Y:S01]  /*37c0*/  LDCU.128 UR4, c[0x3][0x40] ;  /* 0x00c00800ff0477ac */ /* 0x000ea20008000c00 */
[----:B------:R-:W3:Y:S01]  /*37d0*/  LDCU.U8 UR44, c[0x3][0x43] ;  /* 0x00c00860ff2c77ac */ /* 0x000ee20008000000 */
[----:B------:R-:W4:Y:S01]  /*37e0*/  LDCU.U8 UR45, c[0x3][0x45] ;  /* 0x00c008a0ff2d77ac */ /* 0x000f220008000000 */
[----:B------:R-:W5:Y:S01]  /*37f0*/  LDCU.U8 UR46, c[0x3][0x46] ;  /* 0x00c008c0ff2e77ac */ /* 0x000f620008000000 */
[----:B0-----:R-:W-:Y:S02]  /*3800*/  UIADD3 UR42, UPT, UPT, -UR42, 0x40, URZ ;  /* 0x000000402a2a7890 */ /* 0x001fe4000fffe1ff */
[----:B-1----:R-:W-:Y:S02]  /*3810*/  UIADD3 UR43, UPT, UPT, -UR43, 0x40, URZ ;  /* 0x000000402b2b7890 */ /* 0x002fe4000fffe1ff */
[----:B--2---:R-:W-:-:S02]  /*3820*/  ULOP3.LUT UR41, UR4, 0xff, URZ, 0xc0, !UPT ;  /* 0x000000ff04297892 */ /* 0x004fc4000f8ec0ff */
[C-C-:B------:R-:W-:Y:S01]  /*3830*/  SHF.R.U64 R4, R3.reuse, UR42, R0.reuse ;  /* 0x0000002a03047c19 */ /* 0x140fe20008001200 */
[----:B------:R-:W-:Y:S01]  /*3840*/  ULOP3.LUT UR40, UR5, 0xff, URZ, 0xc0, !UPT ;  /* 0x000000ff05287892 */ /* 0x000fe2000f8ec0ff */
[C-C-:B------:R-:W-:Y:S01]  /*3850*/  SHF.R.U64 R2, R3.reuse, UR43, R0.reuse ;  /* 0x0000002b03027c19 */ /* 0x140fe20008001200 */
[----:B------:R-:W-:Y:S01]  /*3860*/  UIADD3 UR41, UPT, UPT, -UR41, 0x40, URZ ;  /* 0x0000004029297890 */ /* 0x000fe2000fffe1ff */
[----:B------:R-:W0:Y:S01]  /*3870*/  LDCU.U8 UR47, c[0x3][0x47] ;  /* 0x00c008e0ff2f77ac */ /* 0x000e220008000000 */
[----:B------:R-:W-:Y:S02]  /*3880*/  IMAD.SHL.U32 R4, R4, 0x40000000, RZ ;  /* 0x4000000004047824 */ /* 0x000fe400078e00ff */
[----:B------:R-:W-:Y:S01]  /*3890*/  IMAD.SHL.U32 R2, R2, 0x20000000, RZ ;  /* 0x2000000002027824 */ /* 0x000fe200078e00ff */
[----:B---3--:R-:W-:Y:S01]  /*38a0*/  UIADD3 UR44, UPT, UPT, -UR44, 0x40, URZ ;  /* 0x000000402c2c7890 */ /* 0x008fe2000fffe1ff */
[--C-:B------:R-:W-:Y:S01]  /*38b0*/  SHF.R.U64 R5, R3, UR41, R0.reuse ;  /* 0x0000002903057c19 */ /* 0x100fe20008001200 */
[----:B------:R-:W-:Y:S01]  /*38c0*/  UIADD3 UR40, UPT, UPT, -UR40, 0x40, URZ ;  /* 0x0000004028287890 */ /* 0x000fe2000fffe1ff */
[----:B------:R-:W-:Y:S01]  /*38d0*/  LOP3.LUT R6, R4, 0x40000000, RZ, 0xe2, !PT ;  /* 0x4000000004067812 */ /* 0x000fe200078ee2ff */
[----:B------:R-:W1:Y:S01]  /*38e0*/  LDCU.U8 UR48, c[0x3][0x49] ;  /* 0x00c00920ff3077ac */ /* 0x000e620008000000 */
[----:B------:R-:W-:Y:S01]  /*38f0*/  LOP3.LUT R7, R2, 0x20000000, RZ, 0xe2, !PT ;  /* 0x2000000002077812 */ /* 0x000fe200078ee2ff */
[----:B------:R-:W-:Y:S01]  /*3900*/  IMAD.U32 R5, R5, -0x80000000, RZ ;  /* 0x8000000005057824 */ /* 0x000fe200078e00ff */
[C-C-:B------:R-:W-:Y:S01]  /*3910*/  SHF.R.U64 R4, R3.reuse, UR44, R0.reuse ;  /* 0x0000002c03047c19 */ /* 0x140fe20008001200 */
[----:B------:R-:W2:Y:S01]  /*3920*/  LDCU.U8 UR49, c[0x3][0x4a] ;  /* 0x00c00940ff3177ac */ /* 0x000ea20008000000 */
[----:B------:R-:W-:-:S02]  /*3930*/  SHF.R.U64 R2, R3, UR40, R0 ;  /* 0x0000002803027c19 */ /* 0x000fc40008001200 */
[----:B------:R-:W-:Y:S01]  /*3940*/  LOP3.LUT R7, R7, R6, R5, 0xfe, !PT ;  /* 0x0000000607077212 */ /* 0x000fe200078efe05 */
[----:B----4-:R-:W-:Y:S01]  /*3950*/  UIADD3 UR45, UPT, UPT, -UR45, 0x40, URZ ;  /* 0x000000402d2d7890 */ /* 0x010fe2000fffe1ff */
[----:B------:R-:W-:Y:S01]  /*3960*/  IMAD.SHL.U32 R6, R4, 0x10000000, RZ ;  /* 0x1000000004067824 */ /* 0x000fe200078e00ff */
[----:B-----5:R-:W-:Y:S01]  /*3970*/  UIADD3 UR46, UPT, UPT, -UR46, 0x40, URZ ;  /* 0x000000402e2e7890 */ /* 0x020fe2000fffe1ff */
[----:B------:R-:W-:Y:S01]  /*3980*/  IMAD.SHL.U32 R5, R2, 0x8000000, RZ ;  /* 0x0800000002057824 */ /* 0x000fe200078e00ff */
[----:B------:R-:W-:Y:S02]  /*3990*/  ULOP3.LUT UR39, UR6, 0xff, URZ, 0xc0, !UPT ;  /* 0x000000ff06277892 */ /* 0x000fe4000f8ec0ff */
[C-C-:B------:R-:W-:Y:S01]  /*39a0*/  SHF.R.U64 R4, R3.reuse, UR45, R0.reuse ;  /* 0x0000002d03047c19 */ /* 0x140fe20008001200 */
[----:B------:R-:W3:Y:S01]  /*39b0*/  LDCU.U8 UR50, c[0x3][0x4b] ;  /* 0x00c00960ff3277ac */ /* 0x000ee20008000000 */
[----:B------:R-:W-:Y:S02]  /*39c0*/  SHF.R.U64 R2, R3, UR46, R0 ;  /* 0x0000002e03027c19 */ /* 0x000fe40008001200 */
[----:B------:R-:W-:Y:S01]  /*39d0*/  LOP3.LUT R6, R6, 0x10000000, RZ, 0xe2, !PT ;  /* 0x1000000006067812 */ /* 0x000fe200078ee2ff */
[----:B0-----:R-:W-:Y:S01]  /*39e0*/  UIADD3 UR47, UPT, UPT, -UR47, 0x40, URZ ;  /* 0x000000402f2f7890 */ /* 0x001fe2000fffe1ff */
[----:B------:R-:W-:Y:S01]  /*39f0*/  LOP3.LUT R5, R5, 0x8000000, RZ, 0xe2, !PT ;  /* 0x0800000005057812 */ /* 0x000fe200078ee2ff */
[----:B------:R-:W-:Y:S01]  /*3a00*/  UIADD3 UR39, UPT, UPT, -UR39, 0x40, URZ ;  /* 0x0000004027277890 */ /* 0x000fe2000fffe1ff */
[----:B------:R-:W-:Y:S01]  /*3a10*/  IMAD.SHL.U32 R4, R4, 0x4000000, RZ ;  /* 0x0400000004047824 */ /* 0x000fe200078e00ff */
[----:B------:R-:W0:Y:S01]  /*3a20*/  LDCU.U8 UR51, c[0x3][0x4d] ;  /* 0x00c009a0ff3377ac */ /* 0x000e220008000000 */
[----:B------:R-:W-:Y:S01]  /*3a30*/  IMAD.SHL.U32 R2, R2, 0x2000000, RZ ;  /* 0x0200000002027824 */ /* 0x000fe200078e00ff */
[----:B------:R-:W-:Y:S01]  /*3a40*/  LOP3.LUT R5, R5, R6, R7, 0xfe, !PT ;  /* 0x0000000605057212 */ /* 0x000fe200078efe07 */
[----:B------:R-:W4:Y:S01]  /*3a50*/  LDCU.U8 UR52, c[0x3][0x4e] ;  /* 0x00c009c0ff3477ac */ /* 0x000f220008000000 */
[----:B------:R-:W-:-:S02]  /*3a60*/  LOP3.LUT R6, R4, 0x4000000, RZ, 0xe2, !PT ;  /* 0x0400000004067812 */ /* 0x000fc400078ee2ff */
[----:B------:R-:W-:Y:S01]  /*3a70*/  LOP3.LUT R7, R2, 0x2000000, RZ, 0xe2, !PT ;  /* 0x0200000002077812 */ /* 0x000fe200078ee2ff */
[----:B-1----:R-:W-:Y:S01]  /*3a80*/  UIADD3 UR48, UPT, UPT, -UR48, 0x40, URZ ;  /* 0x0000004030307890 */ /* 0x002fe2000fffe1ff */
[C-C-:B------:R-:W-:Y:S01]  /*3a90*/  SHF.R.U64 R4, R3.reuse, UR47, R0.reuse ;  /* 0x0000002f03047c19 */ /* 0x140fe20008001200 */
[----:B--2---:R-:W-:Y:S01]  /*3aa0*/  UIADD3 UR49, UPT, UPT, -UR49, 0x40, URZ ;  /* 0x0000004031317890 */ /* 0x004fe2000fffe1ff */
[--C-:B------:R-:W-:Y:S01]  /*3ab0*/  SHF.R.U64 R2, R3, UR39, R0.reuse ;  /* 0x0000002703027c19 */ /* 0x100fe20008001200 */
[----:B------:R-:W1:Y:S01]  /*3ac0*/  LDCU.128 UR8, c[0x3][0x50] ;  /* 0x00c00a00ff0877ac */ /* 0x000e620008000c00 */
[----:B------:R-:W-:Y:S01]  /*3ad0*/  LOP3.LUT R7, R7, R6, R5, 0xfe, !PT ;  /* 0x0000000607077212 */ /* 0x000fe200078efe05 */
[----:B------:R-:W-:Y:S01]  /*3ae0*/  IMAD.SHL.U32 R6, R4, 0x1000000, RZ ;  /* 0x0100000004067824 */ /* 0x000fe200078e00ff */
[C-C-:B------:R-:W-:Y:S01]  /*3af0*/  SHF.R.U64 R4, R3.reuse, UR48, R0.reuse ;  /* 0x0000003003047c19 */ /* 0x140fe20008001200 */
[----:B------:R-:W-:Y:S01]  /*3b00*/  IMAD.SHL.U32 R5, R2, 0x800000, RZ ;  /* 0x0080000002057824 */ /* 0x000fe200078e00ff */
[----:B------:R-:W-:Y:S01]  /*3b10*/  SHF.R.U64 R2, R3, UR49, R0 ;  /* 0x0000003103027c19 */ /* 0x000fe20008001200 */
[----:B------:R-:W-:Y:S01]  /*3b20*/  ULOP3.LUT UR38, UR7, 0xff, URZ, 0xc0, !UPT ;  /* 0x000000ff07267892 */ /* 0x000fe2000f8ec0ff */
[----:B------:R-:W-:Y:S01]  /*3b30*/  LOP3.LUT R6, R6, 0x1000000, RZ, 0xe2, !PT ;  /* 0x0100000006067812 */ /* 0x000fe200078ee2ff */
[----:B------:R-:W2:Y:S01]  /*3b40*/  LDCU.U8 UR53, c[0x3][0x4f] ;  /* 0x00c009e0ff3577ac */ /* 0x000ea20008000000 */
[----:B------:R-:W-:Y:S01]  /*3b50*/  LOP3.LUT R5, R5, 0x800000, RZ, 0xe2, !PT ;  /* 0x0080000005057812 */ /* 0x000fe200078ee2ff */
[----:B------:R-:W-:Y:S01]  /*3b60*/  IMAD.SHL.U32 R4, R4, 0x400000, RZ ;  /* 0x0040000004047824 */ /* 0x000fe200078e00ff */
[----:B---3--:R-:W-:Y:S01]  /*3b70*/  UIADD3 UR50, UPT, UPT, -UR50, 0x40, URZ ;  /* 0x0000004032327890 */ /* 0x008fe2000fffe1ff */
[----:B------:R-:W-:Y:S01]  /*3b80*/  IMAD.SHL.U32 R2, R2, 0x200000, RZ ;  /* 0x0020000002027824 */ /* 0x000fe200078e00ff */
[----:B------:R-:W-:Y:S01]  /*3b90*/  UIADD3 UR38, UPT, UPT, -UR38, 0x40, URZ ;  /* 0x0000004026267890 */ /* 0x000fe2000fffe1ff */
[----:B------:R-:W-:Y:S01]  /*3ba0*/  LOP3.LUT R5, R5, R6, R7, 0xfe, !PT ;  /* 0x0000000605057212 */ /* 0x000fe200078efe07 */
[----:B------:R-:W3:Y:S01]  /*3bb0*/  LDCU.U8 UR54, c[0x3][0x51] ;  /* 0x00c00a20ff3677ac */ /* 0x000ee20008000000 */
[----:B------:R-:W-:-:S02]  /*3bc0*/  LOP3.LUT R6, R4, 0x400000, RZ, 0xe2, !PT ;  /* 0x0040000004067812 */ /* 0x000fc400078ee2ff */
[----:B------:R-:W-:Y:S01]  /*3bd0*/  LOP3.LUT R7, R2, 0x200000, RZ, 0xe2, !PT ;  /* 0x0020000002077812 */ /* 0x000fe200078ee2ff */
[----:B------:R-:W5:Y:S01]  /*3be0*/  LDCU.U8 UR55, c[0x3][0x52] ;  /* 0x00c00a40ff3777ac */ /* 0x000f620008000000 */
[C-C-:B------:R-:W-:Y:S02]  /*3bf0*/  SHF.R.U64 R4, R3.reuse, UR50, R0.reuse ;  /* 0x0000003203047c19 */ /* 0x140fe40008001200 */
[--C-:B------:R-:W-:Y:S01]  /*3c00*/  SHF.R.U64 R2, R3, UR38, R0.reuse ;  /* 0x0000002603027c19 */ /* 0x100fe20008001200 */
[----:B0-----:R-:W-:Y:S01]  /*3c10*/  UIADD3 UR51, UPT, UPT, -UR51, 0x40, URZ ;  /* 0x0000004033337890 */ /* 0x001fe2000fffe1ff */
[----:B------:R-:W-:Y:S01]  /*3c20*/  LOP3.LUT R7, R7, R6, R5, 0xfe, !PT ;  /* 0x0000000607077212 */ /* 0x000fe200078efe05 */
[----:B----4-:R-:W-:Y:S01]  /*3c30*/  UIADD3 UR52, UPT, UPT, -UR52, 0x40, URZ ;  /* 0x0000004034347890 */ /* 0x010fe2000fffe1ff */
[----:B------:R-:W-:Y:S01]  /*3c40*/  IMAD.SHL.U32 R6, R4, 0x100000, RZ ;  /* 0x0010000004067824 */ /* 0x000fe200078e00ff */
[----:B-1----:R-:W-:Y:S01]  /*3c50*/  ULOP3.LUT UR34, UR8, 0xff, URZ, 0xc0, !UPT ;  /* 0x000000ff08227892 */ /* 0x002fe2000f8ec0ff */
[----:B------:R-:W-:Y:S01]  /*3c60*/  IMAD.SHL.U32 R5, R2, 0x80000, RZ ;  /* 0x0008000002057824 */ /* 0x000fe200078e00ff */
[C-C-:B------:R-:W-:Y:S01]  /*3c70*/  SHF.R.U64 R4, R3.reuse, UR51, R0.reuse ;  /* 0x0000003303047c19 */ /* 0x140fe20008001200 */
[----:B--2---:R-:W-:Y:S01]  /*3c80*/  UIADD3 UR53, UPT, UPT, -UR53, 0x40, URZ ;  /* 0x0000004035357890 */ /* 0x004fe2000fffe1ff */
[----:B------:R-:W-:Y:S01]  /*3c90*/  SHF.R.U64 R2, R3, UR52, R0 ;  /* 0x0000003403027c19 */ /* 0x000fe20008001200 */
[----:B------:R-:W-:Y:S01]  /*3ca0*/  UIADD3 UR34, UPT, UPT, -UR34, 0x40, URZ ;  /* 0x0000004022227890 */ /* 0x000fe2000fffe1ff */
[----:B------:R-:W-:Y:S01]  /*3cb0*/  LOP3.LUT R6, R6, 0x100000, RZ, 0xe2, !PT ;  /* 0x0010000006067812 */ /* 0x000fe200078ee2ff */
[----:B------:R-:W-:Y:S01]  /*3cc0*/  IMAD.SHL.U32 R4, R4, 0x40000, RZ ;  /* 0x0004000004047824 */ /* 0x000fe200078e00ff */
[----:B------:R-:W-:Y:S01]  /*3cd0*/  LOP3.LUT R5, R5, 0x80000, RZ, 0xe2, !PT ;  /* 0x0008000005057812 */ /* 0x000fe200078ee2ff */
[----:B------:R-:W-:Y:S01]  /*3ce0*/  IMAD.SHL.U32 R2, R2, 0x20000, RZ ;  /* 0x0002000002027824 */ /* 0x000fe200078e00ff */
[----:B------:R-:W0:Y:S02]  /*3cf0*/  LDCU.U8 UR56, c[0x3][0x53] ;  /* 0x00c00a60ff3877ac */ /* 0x000e240008000000 */
[----:B------:R-:W-:Y:S01]  /*3d00*/  LOP3.LUT R5, R5, R6, R7, 0xfe, !PT ;  /* 0x0000000605057212 */ /* 0x000fe200078efe07 */
[----:B------:R-:W1:Y:S01]  /*3d10*/  LDCU.128 UR12, c[0x3][0x60] ;  /* 0x00c00c00ff0c77ac */ /* 0x000e620008000c00 */
[----:B------:R-:W-:-:S02]  /*3d20*/  LOP3.LUT R6, R4, 0x40000, RZ, 0xe2, !PT ;  /* 0x0004000004067812 */ /* 0x000fc400078ee2ff */
[----:B------:R-:W-:Y:S01]  /*3d30*/  LOP3.LUT R7, R2, 0x20000, RZ, 0xe2, !PT ;  /* 0x0002000002077812 */ /* 0x000fe200078ee2ff */
[----:B---3--:R-:W-:Y:S01]  /*3d40*/  UIADD3 UR54, UPT, UPT, -UR54, 0x40, URZ ;  /* 0x0000004036367890 */ /* 0x008fe2000fffe1ff */
[C-C-:B------:R-:W-:Y:S01]  /*3d50*/  SHF.R.U64 R4, R3.reuse, UR53, R0.reuse ;  /* 0x0000003503047c19 */ /* 0x140fe20008001200 */
[----:B-----5:R-:W-:Y:S01]  /*3d60*/  UIADD3 UR55, UPT, UPT, -UR55, 0x40, URZ ;  /* 0x0000004037377890 */ /* 0x020fe2000fffe1ff */
[--C-:B------:R-:W-:Y:S01]  /*3d70*/  SHF.R.U64 R2, R3, UR34, R0.reuse ;  /* 0x0000002203027c19 */ /* 0x100fe20008001200 */
[----:B------:R-:W2:Y:S01]  /*3d80*/  LDCU.U8 UR32, c[0x3][0x61] ;  /* 0x00c00c20ff2077ac */ /* 0x000ea20008000000 */
[----:B------:R-:W-:Y:S01]  /*3d90*/  LOP3.LUT R7, R7, R6, R5, 0xfe, !PT ;  /* 0x0000000607077212 */ /* 0x000fe200078efe05 */
[----:B------:R-:W-:Y:S01]  /*3da0*/  IMAD.U32 R6, R4, 0x10000, RZ ;  /* 0x0001000004067824 */ /* 0x000fe200078e00ff */
[C-C-:B------:R-:W-:Y:S01]  /*3db0*/  SHF.R.U64 R4, R3.reuse, UR54, R0.reuse ;  /* 0x0000003603047c19 */ /* 0x140fe20008001200 */
[----:B------:R-:W3:Y:S01]  /*3dc0*/  LDCU.U8 UR33, c[0x3][0x62] ;  /* 0x00c00c40ff2177ac */ /* 0x000ee20008000000 */
[----:B------:R-:W-:Y:S01]  /*3dd0*/  IMAD.SHL.U32 R5, R2, 0x8000, RZ ;  /* 0x0000800002057824 */ /* 0x000fe200078e00ff */
[----:B------:R-:W-:-:S02]  /*3de0*/  SHF.R.U64 R2, R3, UR55, R0 ;  /* 0x0000003703027c19 */ /* 0x000fc40008001200 */
[----:B------:R-:W-:Y:S01]  /*3df0*/  LOP3.LUT R6, R6, 0x10000, RZ, 0xe2, !PT ;  /* 0x0001000006067812 */ /* 0x000fe200078ee2ff */
[----:B------:R-:W-:Y:S01]  /*3e00*/  IMAD.SHL.U32 R4, R4, 0x4000, RZ ;  /* 0x0000400004047824 */ /* 0x000fe200078e00ff */
[----:B------:R-:W-:Y:S01]  /*3e10*/  LOP3.LUT R5, R5, 0x8000, RZ, 0xe2, !PT ;  /* 0x0000800005057812 */ /* 0x000fe200078ee2ff */
[----:B------:R-:W-:Y:S01]  /*3e20*/  IMAD.SHL.U32 R8, R2, 0x2000, RZ ;  /* 0x0000200002087824 */ /* 0x000fe200078e00ff */
[----:B0-----:R-:W-:Y:S02]  /*3e30*/  UIADD3 UR56, UPT, UPT, -UR56, 0x40, URZ ;  /* 0x0000004038387890 */ /* 0x001fe4000fffe1ff */
[----:B------:R-:W-:Y:S01]  /*3e40*/  LOP3.LUT R2, R5, R6, R7, 0xfe, !PT ;  /* 0x0000000605027212 */ /* 0x000fe200078efe07 */
[----:B------:R-:W-:Y:S01]  /*3e50*/  ULOP3.LUT UR27, UR9, 0xff, URZ, 0xc0, !UPT ;  /* 0x000000ff091b7892 */ /* 0x000fe2000f8ec0ff */
[----:B------:R-:W-:Y:S01]  /*3e60*/  LOP3.LUT R5, R4, 0x4000, RZ, 0xe2, !PT ;  /* 0x0000400004057812 */ /* 0x000fe200078ee2ff */
[----:B-1----:R-:W-:Y:S01]  /*3e70*/  ULOP3.LUT UR26, UR12, 0xff, URZ, 0xc0, !UPT ;  /* 0x000000ff0c1a7892 */ /* 0x002fe2000f8ec0ff */
[----:B------:R-:W-:Y:S01]  /*3e80*/  LOP3.LUT R6, R8, 0x2000, RZ, 0xe2, !PT ;  /* 0x0000200008067812 */ /* 0x000fe200078ee2ff */
[----:B------:R-:W0:Y:S03]  /*3e90*/  LDCU.U8 UR57, c[0x3][0x55] ;  /* 0x00c00aa0ff3977ac */ /* 0x000e260008000000 */
[----:B------:R-:W-:Y:S01]  /*3ea0*/  LOP3.LUT R6, R6, R5, R2, 0xfe, !PT ;  /* 0x0000000506067212 */ /* 0x000fe200078efe02 */
[----:B------:R-:W1:Y:S01]  /*3eb0*/  LDCU.U8 UR35, c[0x3][0x56] ;  /* 0x00c00ac0ff2377ac */ /* 0x000e620008000000 */
[----:B------:R-:W-:Y:S01]  /*3ec0*/  SHF.R.U64 R2, R3, UR56, R0 ;  /* 0x0000003803027c19 */ /* 0x000fe20008001200 */
[----:B------:R-:W4:Y:S04]  /*3ed0*/  LDCU.U8 UR25, c[0x3][0x63] ;  /* 0x00c00c60ff1977ac */ /* 0x000f280008000000 */
[----:B------:R-:W-:Y:S01]  /*3ee0*/  IMAD.SHL.U32 R9, R2, 0x1000, RZ ;  /* 0x0000100002097824 */ /* 0x000fe200078e00ff */
[----:B--2---:R-:W-:-:S02]  /*3ef0*/  UIADD3 UR32, UPT, UPT, -UR32, 0x40, URZ ;  /* 0x0000004020207890 */ /* 0x004fc4000fffe1ff */
[----:B---3--:R-:W-:Y:S02]  /*3f00*/  UIADD3 UR33, UPT, UPT, -UR33, 0x40, URZ ;  /* 0x0000004021217890 */ /* 0x008fe4000fffe1ff */
[----:B------:R-:W-:Y:S01]  /*3f10*/  LOP3.LUT R9, R9, 0x1000, RZ, 0xe2, !PT ;  /* 0x0000100009097812 */ /* 0x000fe200078ee2ff */
[----:B------:R-:W-:Y:S02]  /*3f20*/  UIADD3 UR27, UPT, UPT, -UR27, 0x40, URZ ;  /* 0x000000401b1b7890 */ /* 0x000fe4000fffe1ff */
[----:B------:R-:W-:Y:S01]  /*3f30*/  UIADD3 UR26, UPT, UPT, -UR26, 0x40, URZ ;  /* 0x000000401a1a7890 */ /* 0x000fe2000fffe1ff */
[C-C-:B------:R-:W-:Y:S01]  /*3f40*/  SHF.R.U64 R17, R3.reuse, UR32, R0.reuse ;  /* 0x0000002003117c19 */ /* 0x140fe20008001200 */
[----:B------:R-:W-:Y:S01]  /*3f50*/  ULOP3.LUT UR24, UR13, 0xff, URZ, 0xc0, !UPT ;  /* 0x000000ff0d187892 */ /* 0x000fe2000f8ec0ff */
[C-C-:B------:R-:W-:Y:S01]  /*3f60*/  SHF.R.U64 R4, R3.reuse, UR33, R0.reuse ;  /* 0x0000002103047c19 */ /* 0x140fe20008001200 */
[----:B------:R-:W2:Y:S01]  /*3f70*/  LDCU.U8 UR28, c[0x3][0x57] ;  /* 0x00c00ae0ff1c77ac */ /* 0x000ea20008000000 */
[----:B------:R-:W-:-:S02]  /*3f80*/  SHF.R.U64 R2, R3, UR27, R0 ;  /* 0x0000001b03027c19 */ /* 0x000fc40008001200 */
[----:B------:R-:W-:Y:S01]  /*3f90*/  SHF.R.U64 R16, R3, UR26, R0 ;  /* 0x0000001a03107c19 */ /* 0x000fe20008001200 */
[----:B------:R-:W3:Y:S01]  /*3fa0*/  LDCU.U8 UR8, c[0x3][0x65] ;  /* 0x00c00ca0ff0877ac */ /* 0x000ee20008000000 */
[----:B------:R-:W-:Y:S01]  /*3fb0*/  LOP3.LUT R17, R17, 0x1, RZ, 0xc0, !PT ;  /* 0x0000000111117812 */ /* 0x000fe200078ec0ff */
[----:B------:R-:W-:Y:S01]  /*3fc0*/  IMAD.SHL.U32 R8, R2, 0x800, RZ ;  /* 0x0000080002087824 */ /* 0x000fe200078e00ff */
[----:B------:R-:W-:Y:S01]  /*3fd0*/  LOP3.LUT R4, R4, 0x1, RZ, 0xc0, !PT ;  /* 0x0000000104047812 */ /* 0x000fe200078ec0ff */
[----:B------:R-:W5:Y:S01]  /*3fe0*/  LDCU.U8 UR22, c[0x3][0x66] ;  /* 0x00c00cc0ff1677ac */ /* 0x000f620008000000 */
[----:B------:R-:W-:Y:S01]  /*3ff0*/  LOP3.LUT R16, R16, 0x1, RZ, 0xc0, !PT ;  /* 0x0000000110107812 */ /* 0x000fe200078ec0ff */
[----:B------:R-:W-:Y:S01]  /*4000*/  IMAD.SHL.U32 R2, R17, 0x40000000, RZ ;  /* 0x4000000011027824 */ /* 0x000fe200078e00ff */
[----:B------:R-:W-:Y:S01]  /*4010*/  LOP3.LUT R8, R8, 0x800, RZ, 0xe2, !PT ;  /* 0x0000080008087812 */ /* 0x000fe200078ee2ff */
[----:B0-----:R-:W-:Y:S01]  /*4020*/  UIADD3 UR57, UPT, UPT, -UR57, 0x40, URZ ;  /* 0x0000004039397890 */ /* 0x001fe2000fffe1ff */
[----:B------:R-:W-:Y:S01]  /*4030*/  IMAD.SHL.U32 R7, R4, 0x20000000, RZ ;  /* 0x2000000004077824 */ /* 0x000fe200078e00ff */
[----:B-1----:R-:W-:Y:S01]  /*4040*/  UIADD3 UR35, UPT, UPT, -UR35, 0x40, URZ ;  /* 0x0000004023237890 */ /* 0x002fe2000fffe1ff */
[----:B------:R-:W-:Y:S01]  /*4050*/  IMAD.U32 R5, R16, -0x80000000, RZ ;  /* 0x8000000010057824 */ /* 0x000fe200078e00ff */
[----:B----4-:R-:W-:Y:S01]  /*4060*/  UIADD3 UR25, UPT, UPT, -UR25, 0x40, URZ ;  /* 0x0000004019197890 */ /* 0x010fe2000fffe1ff */
[----:B------:R-:W-:Y:S01]  /*4070*/  LOP3.LUT R8, R8, R9, R6, 0xfe, !PT ;  /* 0x0000000908087212 */ /* 0x000fe200078efe06 */
[----:B------:R-:W-:-:S02]  /*4080*/  UIADD3 UR24, UPT, UPT, -UR24, 0x40, URZ ;  /* 0x0000004018187890 */ /* 0x000fc4000fffe1ff */
[----:B------:R-:W-:Y:S01]  /*4090*/  LOP3.LUT R7, R7, R2, R5, 0xfe, !PT ;  /* 0x0000000207077212 */ /* 0x000fe200078efe05 */
[----:B------:R-:W-:Y:S01]  /*40a0*/  ULOP3.LUT UR21, UR10, 0xff, URZ, 0xc0, !UPT ;  /* 0x000000ff0a157892 */ /* 0x000fe2000f8ec0ff */
[C-C-:B------:R-:W-:Y:S01]  /*40b0*/  SHF.R.U64 R6, R3.reuse, UR25, R0.reuse ;  /* 0x0000001903067c19 */ /* 0x140fe20008001200 */
[----:B------:R-:W0:Y:S01]  /*40c0*/  LDCU.U8 UR29, c[0x3][0x59] ;  /* 0x00c00b20ff1d77ac */ /* 0x000e220008000000 */
[C-C-:B------:R-:W-:Y:S02]  /*40d0*/  SHF.R.U64 R15, R3.reuse, UR24, R0.reuse ;  /* 0x00000018030f7c19 */ /* 0x140fe40008001200 */
[C-C-:B------:R-:W-:Y:S01]  /*40e0*/  SHF.R.U64 R5, R3.reuse, UR57, R0.reuse ;  /* 0x0000003903057c19 */ /* 0x140fe20008001200 */
[----:B------:R-:W1:Y:S01]  /*40f0*/  LDCU.U8 UR30, c[0x3][0x5a] ;  /* 0x00c00b40ff1e77ac */ /* 0x000e620008000000 */
[----:B------:R-:W-:Y:S02]  /*4100*/  SHF.R.U64 R2, R3, UR35, R0 ;  /* 0x0000002303027c19 */ /* 0x000fe40008001200 */
[----:B------:R-:W-:Y:S01]  /*4110*/  LOP3.LUT R6, R6, 0x1, RZ, 0xc0, !PT ;  /* 0x0000000106067812 */ /* 0x000fe200078ec0ff */
[----:B------:R-:W-:Y:S01]  /*4120*/  IMAD.SHL.U32 R9, R5, 0x400, RZ ;  /* 0x0000040005097824 */ /* 0x000fe200078e00ff */
[----:B------:R-:W-:Y:S01]  /*4130*/  LOP3.LUT R15, R15, 0x1, RZ, 0xc0, !PT ;  /* 0x000000010f0f7812 */ /* 0x000fe200078ec0ff */
[----:B------:R-:W-:Y:S01]  /*4140*/  IMAD.SHL.U32 R10, R2, 0x200, RZ ;  /* 0x00000200020a7824 */ /* 0x000fe200078e00ff */
[----:B------:R-:W4:Y:S01]  /*4150*/  LDCU.U8 UR20, c[0x3][0x67] ;  /* 0x00c00ce0ff1477ac */ /* 0x000f220008000000 */
[----:B------:R-:W-:Y:S01]  /*4160*/  IMAD.SHL.U32 R2, R6, 0x10000000, RZ ;  /* 0x1000000006027824 */ /* 0x000fe200078e00ff */
[----:B------:R-:W-:Y:S01]  /*4170*/  LOP3.LUT R9, R9, 0x400, RZ, 0xe2, !PT ;  /* 0x0000040009097812 */ /* 0x000fe200078ee2ff */
[C---:B------:R-:W-:Y:S01]  /*4180*/  IMAD.SHL.U32 R5, R15.reuse, 0x8000000, RZ ;  /* 0x080000000f057824 */ /* 0x040fe200078e00ff */
[----:B--2---:R-:W-:Y:S01]  /*4190*/  UIADD3 UR28, UPT, UPT, -UR28, 0x40, URZ ;  /* 0x000000401c1c7890 */ /* 0x004fe2000fffe1ff */
[----:B------:R-:W-:Y:S01]  /*41a0*/  LOP3.LUT R10, R10, 0x200, RZ, 0xe2, !PT ;  /* 0x000002000a0a7812 */ /* 0x000fe200078ee2ff */
[----:B---3--:R-:W-:Y:S01]  /*41b0*/  UIADD3 UR8, UPT, UPT, -UR8, 0x40, URZ ;  /* 0x0000004008087890 */ /* 0x008fe2000fffe1ff */
[----:B------:R-:W-:Y:S01]  /*41c0*/  SHF.L.U64.HI R15, R15, 0x1b, RZ ;  /* 0x0000001b0f0f7819 */ /* 0x000fe200000102ff */
[----:B-----5:R-:W-:Y:S01]  /*41d0*/  UIADD3 UR22, UPT, UPT, -UR22, 0x40, URZ ;  /* 0x0000004016167890 */ /* 0x020fe2000fffe1ff */
[----:B------:R-:W-:Y:S01]  /*41e0*/  LOP3.LUT R5, R5, R2, R7, 0xfe, !PT ;  /* 0x0000000205057212 */ /* 0x000fe200078efe07 */
[----:B------:R-:W-:Y:S01]  /*41f0*/  UIADD3 UR21, UPT, UPT, -UR21, 0x40, URZ ;  /* 0x0000004015157890 */ /* 0x000fe2000fffe1ff */
[----:B------:R-:W-:Y:S01]  /*4200*/  LOP3.LUT R10, R10, R9, R8, 0xfe, !PT ;  /* 0x000000090a0a7212 */ /* 0x000fe200078efe08 */
[----:B------:R-:W-:Y:S01]  /*4210*/  ULOP3.LUT UR19, UR14, 0xff, URZ, 0xc0, !UPT ;  /* 0x000000ff0e137892 */ /* 0x000fe2000f8ec0ff */
[C-C-:B------:R-:W-:Y:S01]  /*4220*/  SHF.R.U64 R14, R3.reuse, UR8, R0.reuse ;  /* 0x00000008030e7c19 */ /* 0x140fe20008001200 */
[----:B------:R-:W2:Y:S01]  /*4230*/  LDCU.U8 UR31, c[0x3][0x5b] ;  /* 0x00c00b60ff1f77ac */ /* 0x000ea20008000000 */
[----:B------:R-:W-:-:S02]  /*4240*/  SHF.R.U64 R9, R3, UR22, R0 ;  /* 0x0000001603097c19 */ /* 0x000fc40008001200 */
[C-C-:B------:R-:W-:Y:S01]  /*4250*/  SHF.R.U64 R7, R3.reuse, UR28, R0.reuse ;  /* 0x0000001c03077c19 */ /* 0x140fe20008001200 */
[----:B------:R-:W3:Y:S01]  /*4260*/  LDCU.U8 UR12, c[0x3][0x69] ;  /* 0x00c00d20ff0c77ac */ /* 0x000ee20008000000 */
[----:B------:R-:W-:Y:S02]  /*4270*/  SHF.R.U64 R2, R3, UR21, R0 ;  /* 0x0000001503027c19 */ /* 0x000fe40008001200 */
[----:B------:R-:W-:Y:S01]  /*4280*/  LOP3.LUT R14, R14, 0x1, RZ, 0xc0, !PT ;  /* 0x000000010e0e7812 */ /* 0x000fe200078ec0ff */
[----:B------:R-:W-:Y:S01]  /*4290*/  IMAD.SHL.U32 R8, R7, 0x100, RZ ;  /* 0x0000010007087824 */ /* 0x000fe200078e00ff */
[----:B------:R-:W-:Y:S01]  /*42a0*/  LOP3.LUT R9, R9, 0x1, RZ, 0xc0, !PT ;  /* 0x0000000109097812 */ /* 0x000fe200078ec0ff */
[----:B------:R-:W-:Y:S01]  /*42b0*/  IMAD.SHL.U32 R13, R2, 0x80, RZ ;  /* 0x00000080020d7824 */ /* 0x000fe200078e00ff */
[----:B------:R-:W5:Y:S01]  /*42c0*/  LDCU.U8 UR17, c[0x3][0x6a] ;  /* 0x00c00d40ff1177ac */ /* 0x000f620008000000 */
[----:B------:R-:W-:Y:S01]  /*42d0*/  IMAD.SHL.U32 R2, R14, 0x4000000, RZ ;  /* 0x040000000e027824 */ /* 0x000fe200078e00ff */
[----:B------:R-:W-:Y:S01]  /*42e0*/  LOP3.LUT R8, R8, 0x100, RZ, 0xe2, !PT ;  /* 0x0000010008087812 */ /* 0x000fe200078ee2ff */
[----:B------:R-:W-:Y:S01]  /*42f0*/  IMAD.SHL.U32 R7, R9, 0x2000000, RZ ;  /* 0x0200000009077824 */ /* 0x000fe200078e00ff */
[----:B0-----:R-:W-:Y:S01]  /*4300*/  UIADD3 UR29, UPT, UPT, -UR29, 0x40, URZ ;  /* 0x000000401d1d7890 */ /* 0x001fe2000fffe1ff */
[----:B------:R-:W-:Y:S01]  /*4310*/  LOP3.LUT R13, R13, 0x80, RZ, 0xe2, !PT ;  /* 0x000000800d0d7812 */ /* 0x000fe200078ee2ff */
[----:B-1----:R-:W-:Y:S01]  /*4320*/  UIADD3 UR30, UPT, UPT, -UR30, 0x40, URZ ;  /* 0x000000401e1e7890 */ /* 0x002fe2000fffe1ff */
[----:B------:R-:W-:Y:S01]  /*4330*/  SHF.L.U64.HI R14, R14, 0x1a, RZ ;  /* 0x0000001a0e0e7819 */ /* 0x000fe200000102ff */
[----:B----4-:R-:W-:Y:S01]  /*4340*/  UIADD3 UR20, UPT, UPT, -UR20, 0x40, URZ ;  /* 0x0000004014147890 */ /* 0x010fe2000fffe1ff */
[----:B------:R-:W-:Y:S01]  /*4350*/  LOP3.LUT R7, R7, R2, R5, 0xfe, !PT ;  /* 0x0000000207077212 */ /* 0x000fe200078efe05 */
[----:B------:R-:W-:Y:S01]  /*4360*/  UIADD3 UR19, UPT, UPT, -UR19, 0x40, URZ ;  /* 0x0000004013137890 */ /* 0x000fe2000fffe1ff */
[----:B------:R-:W-:Y:S01]  /*4370*/  LOP3.LUT R13, R13, R8, R10, 0xfe, !PT ;  /* 0x000000080d0d7212 */ /* 0x000fe200078efe0a */
[----:B------:R-:W0:Y:S01]  /*4380*/  LDCU.U8 UR23, c[0x3][0x5d] ;  /* 0x00c00ba0ff1777ac */ /* 0x000e220008000000 */
[----:B------:R-:W-:-:S02]  /*4390*/  SHF.R.U64 R5, R3, UR29, R0 ;  /* 0x0000001d03057c19 */ /* 0x000fc40008001200 */
[C-C-:B------:R-:W-:Y:S01]  /*43a0*/  SHF.R.U64 R10, R3.reuse, UR20, R0.reuse ;  /* 0x00000014030a7c19 */ /* 0x140fe20008001200 */
[----:B------:R-:W-:Y:S01]  /*43b0*/  ULOP3.LUT UR16, UR11, 0xff, URZ, 0xc0, !UPT ;  /* 0x000000ff0b107892 */ /* 0x000fe2000f8ec0ff */
[C-C-:B------:R-:W-:Y:S01]  /*43c0*/  SHF.R.U64 R12, R3.reuse, UR19, R0.reuse ;  /* 0x00000013030c7c19 */ /* 0x140fe20008001200 */
[----:B------:R-:W-:Y:S01]  /*43d0*/  ULOP3.LUT UR14, UR15, 0xff, URZ, 0xc0, !UPT ;  /* 0x000000ff0f0e7892 */ /* 0x000fe2000f8ec0ff */
[----:B------:R-:W-:Y:S01]  /*43e0*/  SHF.R.U64 R2, R3, UR30, R0 ;  /* 0x0000001e03027c19 */ /* 0x000fe20008001200 */
[----:B------:R-:W-:Y:S01]  /*43f0*/  IMAD.SHL.U32 R8, R5, 0x40, RZ ;  /* 0x0000004005087824 */ /* 0x000fe200078e00ff */
[----:B------:R-:W-:Y:S01]  /*4400*/  LOP3.LUT R10, R10, 0x1, RZ, 0xc0, !PT ;  /* 0x000000010a0a7812 */ /* 0x000fe200078ec0ff */
[----:B------:R-:W1:Y:S01]  /*4410*/  LDCU.U8 UR15, c[0x3][0x6b] ;  /* 0x00c00d60ff0f77ac */ /* 0x000e620008000000 */
[----:B------:R-:W-:Y:S01]  /*4420*/  LOP3.LUT R12, R12, 0x1, RZ, 0xc0, !PT ;  /* 0x000000010c0c7812 */ /* 0x000fe200078ec0ff */
[----:B------:R-:W-:Y:S01]  /*4430*/  IMAD.SHL.U32 R11, R2, 0x20, RZ ;  /* 0x00000020020b7824 */ /* 0x000fe200078e00ff */
[----:B------:R-:W-:Y:S01]  /*4440*/  LOP3.LUT R8, R8, 0x40, RZ, 0xe2, !PT ;  /* 0x0000004008087812 */ /* 0x000fe200078ee2ff */
[----:B------:R-:W4:Y:S01]  /*4450*/  LDCU.U8 UR18, c[0x3][0x5e] ;  /* 0x00c00bc0ff1277ac */ /* 0x000f220008000000 */
[----:B------:R-:W-:-:S02]  /*4460*/  IMAD.SHL.U32 R5, R10, 0x1000000, RZ ;  /* 0x010000000a057824 */ /* 0x000fc400078e00ff */
        /* <DEDUP_REMOVED lines=9> */
[----:B------:R-:W2:Y:S01]  /*4500*/  LDCU.U8 UR9, c[0x3][0x6d] ;  /* 0x00c00da0ff0977ac */ /* 0x000ea20008000000 */
[----:B------:R-:W-:-:S02]  /*4510*/  SHF.R.U64 R13, R3, UR12, R0 ;  /* 0x0000000c030d7c19 */ /* 0x000fc40008001200 */
[C-C-:B------:R-:W-:Y:S01]  /*4520*/  SHF.R.U64 R8, R3.reuse, UR17, R0.reuse ;  /* 0x0000001103087c19 */ /* 0x140fe20008001200 */
[----:B------:R-:W3:Y:S01]  /*4530*/  LDCU.U8 UR11, c[0x3][0x6e] ;  /* 0x00c00dc0ff0b77ac */ /* 0x000ee20008000000 */
[C-C-:B------:R-:W-:Y:S02]  /*4540*/  SHF.R.U64 R7, R3.reuse, UR31, R0.reuse ;  /* 0x0000001f03077c19 */ /* 0x140fe40008001200 */
[----:B------:R-:W-:Y:S01]  /*4550*/  SHF.R.U64 R5, R3, UR16, R0 ;  /* 0x0000001003057c19 */ /* 0x000fe20008001200 */
[----:B0-----:R-:W-:Y:S01]  /*4560*/  UIADD3 UR23, UPT, UPT, -UR23, 0x40, URZ ;  /* 0x0000004017177890 */ /* 0x001fe2000fffe1ff */
[----:B------:R-:W-:Y:S01]  /*4570*/  LOP3.LUT R13, R13, 0x1, RZ, 0xc0, !PT ;  /* 0x000000010d0d7812 */ /* 0x000fe200078ec0ff */
[----:B------:R-:W-:Y:S01]  /*4580*/  IMAD.SHL.U32 R7, R7, 0x10, RZ ;  /* 0x0000001007077824 */ /* 0x000fe200078e00ff */
[----:B------:R-:W-:Y:S01]  /*4590*/  LOP3.LUT R8, R8, 0x1, RZ, 0xc0, !PT ;  /* 0x0000000108087812 */ /* 0x000fe200078ec0ff */
[----:B------:R-:W-:Y:S01]  /*45a0*/  IMAD.SHL.U32 R21, R5, 0x8, RZ ;  /* 0x0000000805157824 */ /* 0x000fe200078e00ff */
[----:B-1----:R-:W-:Y:S01]  /*45b0*/  UIADD3 UR15, UPT, UPT, -UR15, 0x40, URZ ;  /* 0x000000400f0f7890 */ /* 0x002fe2000fffe1ff */
[----:B------:R-:W-:Y:S01]  /*45c0*/  IMAD.SHL.U32 R5, R13, 0x400000, RZ ;  /* 0x004000000d057824 */ /* 0x000fe200078e00ff */
[----:B------:R-:W-:Y:S01]  /*45d0*/  UIADD3 UR14, UPT, UPT, -UR14, 0x40, URZ ;  /* 0x000000400e0e7890 */ /* 0x000fe2000fffe1ff */
[----:B------:R-:W-:Y:S01]  /*45e0*/  IMAD.SHL.U32 R18, R8, 0x200000, RZ ;  /* 0x0020000008127824 */ /* 0x000fe200078e00ff */
[----:B------:R-:W0:Y:S01]  /*45f0*/  LDCU.U8 UR13, c[0x3][0x5f] ;  /* 0x00c00be0ff0d77ac */ /* 0x000e220008000000 */
[----:B------:R-:W-:-:S02]  /*4600*/  LOP3.LUT R20, R7, 0x10, RZ, 0xe2, !PT ;  /* 0x0000001007147812 */ /* 0x000fc400078ee2ff */
[----:B------:R-:W-:Y:S01]  /*4610*/  LOP3.LUT R21, R21, 0x8, RZ, 0xe2, !PT ;  /* 0x0000000815157812 */ /* 0x000fe200078ee2ff */
[----:B----4-:R-:W-:Y:S01]  /*4620*/  UIADD3 UR18, UPT, UPT, -UR18, 0x40, URZ ;  /* 0x0000004012127890 */ /* 0x010fe2000fffe1ff */
[----:B------:R-:W-:Y:S01]  /*4630*/  SHF.R.U64 R7, R3, UR23, R0 ;  /* 0x0000001703077c19 */ /* 0x000fe20008001200 */
[----:B------:R-:W1:Y:S01]  /*4640*/  LDCU.128 UR4, c[0x3][0x70] ;  /* 0x00c00e00ff0477ac */ /* 0x000e620008000c00 */
[----:B------:R-:W-:Y:S02]  /*4650*/  LOP3.LUT R18, R18, R5, R2, 0xfe, !PT ;  /* 0x0000000512127212 */ /* 0x000fe400078efe02 */
[----:B------:R-:W-:Y:S01]  /*4660*/  LOP3.LUT R21, R21, R20, R11, 0xfe, !PT ;  /* 0x0000001415157212 */ /* 0x000fe200078efe0b */
[----:B------:R-:W-:Y:S01]  /*4670*/  IMAD.SHL.U32 R7, R7, 0x4, RZ ;  /* 0x0000000407077824 */ /* 0x000fe200078e00ff */
[C-C-:B------:R-:W-:Y:S01]  /*4680*/  SHF.R.U64 R11, R3.reuse, UR15, R0.reuse ;  /* 0x0000000f030b7c19 */ /* 0x140fe20008001200 */
[----:B------:R-:W4:Y:S01]  /*4690*/  LDCU.U8 UR10, c[0x3][0x6f] ;  /* 0x00c00de0ff0a77ac */ /* 0x000f220008000000 */
[----:B------:R-:W-:-:S02]  /*46a0*/  SHF.R.U64 R5, R3, UR14, R0 ;  /* 0x0000000e03057c19 */ /* 0x000fc40008001200 */
[----:B------:R-:W-:Y:S01]  /*46b0*/  SHF.R.U64 R2, R3, UR18, R0 ;  /* 0x0000001203027c19 */ /* 0x000fe20008001200 */
[----:B--2---:R-:W-:Y:S01]  /*46c0*/  UIADD3 UR9, UPT, UPT, -UR9, 0x40, URZ ;  /* 0x0000004009097890 */ /* 0x004fe2000fffe1ff */
[----:B------:R-:W-:Y:S01]  /*46d0*/  LOP3.LUT R11, R11, 0x1, RZ, 0xc0, !PT ;  /* 0x000000010b0b7812 */ /* 0x000fe200078ec0ff */
[----:B---3--:R-:W-:Y:S01]  /*46e0*/  UIADD3 UR11, UPT, UPT, -UR11, 0x40, URZ ;  /* 0x000000400b0b7890 */ /* 0x008fe2000fffe1ff */
[----:B------:R-:W-:Y:S01]  /*46f0*/  LOP3.LUT R5, R5, 0x1, RZ, 0xc0, !PT ;  /* 0x0000000105057812 */ /* 0x000fe200078ec0ff */
[----:B------:R-:W-:Y:S01]  /*4700*/  IMAD.SHL.U32 R19, R2, 0x2, RZ ;  /* 0x0000000202137824 */ /* 0x000fe200078e00ff */
[----:B------:R-:W-:Y:S01]  /*4710*/  LOP3.LUT R20, R7, 0x4, RZ, 0xe2, !PT ;  /* 0x0000000407147812 */ /* 0x000fe200078ee2ff */
[----:B------:R-:W-:Y:S01]  /*4720*/  IMAD.SHL.U32 R2, R11, 0x100000, RZ ;  /* 0x001000000b027824 */ /* 0x000fe200078e00ff */
[----:B0-----:R-:W-:Y:S01]  /*4730*/  UIADD3 UR13, UPT, UPT, -UR13, 0x40, URZ ;  /* 0x000000400d0d7890 */ /* 0x001fe2000fffe1ff */
[----:B------:R-:W-:Y:S01]  /*4740*/  IMAD.SHL.U32 R7, R5, 0x80000, RZ ;  /* 0x0008000005077824 */ /* 0x000fe200078e00ff */
[----:B------:R-:W-:Y:S01]  /*4750*/  LOP3.LUT R19, R19, 0x2, RZ, 0xe2, !PT ;  /* 0x0000000213137812 */ /* 0x000fe200078ee2ff */
[----:B-1----:R-:W-:Y:S01]  /*4760*/  ULOP3.LUT UR4, UR4, 0xff, URZ, 0xc0, !UPT ;  /* 0x000000ff04047892 */ /* 0x002fe2000f8ec0ff */
[----:B------:R-:W0:Y:S02]  /*4770*/  LDCU.U8 UR8, c[0x3][0x71] ;  /* 0x00c00e20ff0877ac */ /* 0x000e240008000000 */
[----:B------:R-:W-:-:S02]  /*4780*/  LOP3.LUT R18, R7, R2, R18, 0xfe, !PT ;  /* 0x0000000207127212 */ /* 0x000fc400078efe12 */
[C-C-:B------:R-:W-:Y:S01]  /*4790*/  SHF.R.U64 R7, R3.reuse, UR9, R0.reuse ;  /* 0x0000000903077c19 */ /* 0x140fe20008001200 */
[----:B------:R-:W1:Y:S01]  /*47a0*/  LDCU.U8 UR9, c[0x3][0x72] ;  /* 0x00c00e40ff0977ac */ /* 0x000e620008000000 */
[--C-:B------:R-:W-:Y:S02]  /*47b0*/  SHF.R.U64 R2, R3, UR11, R0.reuse ;  /* 0x0000000b03027c19 */ /* 0x100fe40008001200 */
[----:B------:R-:W-:Y:S01]  /*47c0*/  LOP3.LUT R19, R19, R20, R21, 0xfe, !PT ;  /* 0x0000001413137212 */ /* 0x000fe200078efe15 */
[----:B----4-:R-:W-:Y:S01]  /*47d0*/  UIADD3 UR10, UPT, UPT, -UR10, 0x40, URZ ;  /* 0x000000400a0a7890 */ /* 0x010fe2000fffe1ff */
[----:B------:R-:W-:Y:S01]  /*47e0*/  SHF.R.U64 R22, R3, UR13, R0 ;  /* 0x0000000d03167c19 */ /* 0x000fe20008001200 */
[----:B------:R-:W-:Y:S01]  /*47f0*/  UIADD3 UR4, UPT, UPT, -UR4, 0x40, URZ ;  /* 0x0000004004047890 */ /* 0x000fe2000fffe1ff */
[----:B------:R-:W-:Y:S01]  /*4800*/  LOP3.LUT R7, R7, 0x1, RZ, 0xc0, !PT ;  /* 0x0000000107077812 */ /* 0x000fe200078ec0ff */
[----:B------:R-:W2:Y:S01]  /*4810*/  LDCU.U8 UR11, c[0x3][0x76] ;  /* 0x00c00ec0ff0b77ac */ /* 0x000ea20008000000 */
[----:B------:R-:W-:-:S02]  /*4820*/  LOP3.LUT R2, R2, 0x1, RZ, 0xc0, !PT ;  /* 0x0000000102027812 */ /* 0x000fc400078ec0ff */
[----:B------:R-:W-:Y:S01]  /*4830*/  LOP3.LUT R22, R19, 0x1, R22, 0xf8, !PT ;  /* 0x0000000113167812 */ /* 0x000fe200078ef816 */
[----:B------:R-:W-:Y:S01]  /*4840*/  IMAD.SHL.U32 R19, R7, 0x40000, RZ ;  /* 0x0004000007137824 */ /* 0x000fe200078e00ff */
[----:B------:R-:W-:Y:S01]  /*4850*/  SHF.L.U64.HI R21, R17, 0x1e, RZ ;  /* 0x0000001e11157819 */ /* 0x000fe200000102ff */
[----:B------:R-:W-:Y:S01]  /*4860*/  IMAD.SHL.U32 R17, R2, 0x20000, RZ ;  /* 0x0002000002117824 */ /* 0x000fe200078e00ff */
[----:B------:R-:W-:Y:S01]  /*4870*/  SHF.L.U64.HI R20, R16, 0x1f, RZ ;  /* 0x0000001f10147819 */ /* 0x000fe200000102ff */
[----:B0-----:R-:W-:Y:S02]  /*4880*/  UIADD3 UR8, UPT, UPT, -UR8, 0x40, URZ ;  /* 0x0000004008087890 */ /* 0x001fe4000fffe1ff */
[----:B-1----:R-:W-:Y:S01]  /*4890*/  UIADD3 UR9, UPT, UPT, -UR9, 0x40, URZ ;  /* 0x0000004009097890 */ /* 0x002fe2000fffe1ff */
[----:B------:R-:W-:Y:S01]  /*48a0*/  LOP3.LUT R16, R17, R19, R18, 0xfe, !PT ;  /* 0x0000001311107212 */ /* 0x000fe200078efe12 */
[----:B------:R-:W-:Y:S01]  /*48b0*/  ULOP3.LUT UR5, UR5, 0xff, URZ, 0xc0, !UPT ;  /* 0x000000ff05057892 */ /* 0x000fe2000f8ec0ff */
[C-C-:B------:R-:W-:Y:S01]  /*48c0*/  SHF.R.U64 R18, R3.reuse, UR10, R0.reuse ;  /* 0x0000000a03127c19 */ /* 0x140fe20008001200 */
[----:B------:R-:W0:Y:S01]  /*48d0*/  LDCU.U8 UR10, c[0x3][0x75] ;  /* 0x00c00ea0ff0a77ac */ /* 0x000e220008000000 */
[----:B------:R-:W-:-:S02]  /*48e0*/  SHF.R.U64 R17, R3, UR4, R0 ;  /* 0x0000000403117c19 */ /* 0x000fc40008001200 */
[----:B------:R-:W-:Y:S01]  /*48f0*/  LOP3.LUT R21, R21, R20, R22, 0xfe, !PT ;  /* 0x0000001415157212 */ /* 0x000fe200078efe16 */
[----:B------:R-:W1:Y:S01]  /*4900*/  LDCU.U8 UR4, c[0x3][0x73] ;  /* 0x00c00e60ff0477ac */ /* 0x000e620008000000 */
[----:B------:R-:W-:Y:S02]  /*4910*/  SHF.L.U64.HI R20, R4, 0x1d, RZ ;  /* 0x0000001d04147819 */ /* 0x000fe400000102ff */
[----:B------:R-:W-:Y:S01]  /*4920*/  SHF.L.U64.HI R19, R6, 0x1c, RZ ;  /* 0x0000001c06137819 */ /* 0x000fe200000102ff */
[----:B------:R-:W-:Y:S01]  /*4930*/  UIADD3 UR5, UPT, UPT, -UR5, 0x40, URZ ;  /* 0x0000004005057890 */ /* 0x000fe2000fffe1ff */
[----:B------:R-:W-:Y:S01]  /*4940*/  LOP3.LUT R6, R18, 0x1, RZ, 0xc0, !PT ;  /* 0x0000000112067812 */ /* 0x000fe200078ec0ff */
[----:B--2---:R-:W-:Y:S01]  /*4950*/  UIADD3 UR11, UPT, UPT, -UR11, 0x40, URZ ;  /* 0x000000400b0b7890 */ /* 0x004fe2000fffe1ff */
[----:B------:R-:W-:Y:S01]  /*4960*/  LOP3.LUT R4, R17, 0x1, RZ, 0xc0, !PT ;  /* 0x0000000111047812 */ /* 0x000fe200078ec0ff */
[----:B------:R-:W-:Y:S01]  /*4970*/  ULOP3.LUT UR6, UR6, 0xff, URZ, 0xc0, !UPT ;  /* 0x000000ff06067892 */ /* 0x000fe2000f8ec0ff */
[----:B------:R-:W-:Y:S01]  /*4980*/  LOP3.LUT R19, R19, R20, R21, 0xfe, !PT ;  /* 0x0000001413137212 */ /* 0x000fe200078efe15 */
[----:B------:R-:W-:-:S02]  /*4990*/  IMAD.U32 R18, R6, 0x10000, RZ ;  /* 0x0001000006127824 */ /* 0x000fc400078e00ff */
[----:B------:R-:W-:Y:S01]  /*49a0*/  IMAD.SHL.U32 R17, R4, 0x8000, RZ ;  /* 0x0000800004117824 */ /* 0x000fe200078e00ff */
[----:B------:R-:W-:Y:S01]  /*49b0*/  LOP3.LUT R15, R14, R15, R19, 0xfe, !PT ;  /* 0x0000000f0e0f7212 */ /* 0x000fe200078efe13 */
[----:B0-----:R-:W-:Y:S01]  /*49c0*/  UIADD3 UR10, UPT, UPT, -UR10, 0x40, URZ ;  /* 0x000000400a0a7890 */ /* 0x001fe2000fffe1ff */
[----:B------:R-:W-:Y:S01]  /*49d0*/  SHF.L.U64.HI R14, R9, 0x19, RZ ;  /* 0x00000019090e7819 */ /* 0x000fe200000102ff */
[----:B------:R-:W-:Y:S01]  /*49e0*/  UIADD3 UR6, UPT, UPT, -UR6, 0x40, URZ ;  /* 0x0000004006067890 */ /* 0x000fe2000fffe1ff */
[----:B------:R-:W-:Y:S01]  /*49f0*/  LOP3.LUT R16, R17, R18, R16, 0xfe, !PT ;  /* 0x0000001211107212 */ /* 0x000fe200078efe10 */
[----:B-1----:R-:W-:Y:S01]  /*4a00*/  UIADD3 UR4, UPT, UPT, -UR4, 0x40, URZ ;  /* 0x0000004004047890 */ /* 0x002fe2000fffe1ff */
[----:B------:R-:W-:Y:S02]  /*4a10*/  SHF.L.U64.HI R17, R10, 0x18, RZ ;  /* 0x000000180a117819 */ /* 0x000fe400000102ff */
[C-C-:B------:R-:W-:Y:S01]  /*4a20*/  SHF.R.U64 R10, R3.reuse, UR8, R0.reuse ;  /* 0x00000008030a7c19 */ /* 0x140fe20008001200 */
[----:B------:R-:W-:Y:S01]  /*4a30*/  ULOP3.LUT UR8, UR7, 0xff, URZ, 0xc0, !UPT ;  /* 0x000000ff07087892 */ /* 0x000fe2000f8ec0ff */
[----:B------:R-:W-:Y:S01]  /*4a40*/  SHF.R.U64 R9, R3, UR9, R0 ;  /* 0x0000000903097c19 */ /* 0x000fe20008001200 */
[----:B------:R-:W0:Y:S01]  /*4a50*/  LDCU.U8 UR9, c[0x3][0x77] ;  /* 0x00c00ee0ff0977ac */ /* 0x000e220008000000 */
[----:B------:R-:W-:-:S02]  /*4a60*/  LOP3.LUT R10, R10, 0x1, RZ, 0xc0, !PT ;  /* 0x000000010a0a7812 */ /* 0x000fc400078ec0ff */
[----:B------:R-:W-:Y:S01]  /*4a70*/  LOP3.LUT R9, R9, 0x1, RZ, 0xc0, !PT ;  /* 0x0000000109097812 */ /* 0x000fe200078ec0ff */
[----:B------:R-:W1:Y:S01]  /*4a80*/  LDCU.U8 UR7, c[0x3][0x7b] ;  /* 0x00c00f60ff0777ac */ /* 0x000e620008000000 */
[----:B------:R-:W-:Y:S02]  /*4a90*/  LOP3.LUT R17, R17, R14, R15, 0xfe, !PT ;  /* 0x0000000e11117212 */ /* 0x000fe400078efe0f */
[----:B------:R-:W-:Y:S01]  /*4aa0*/  SHF.L.U64.HI R15, R13, 0x16, RZ ;  /* 0x000000160d0f7819 */ /* 0x000fe200000102ff */
[C---:B------:R-:W-:Y:S01]  /*4ab0*/  IMAD.SHL.U32 R13, R10.reuse, 0x4000, RZ ;  /* 0x000040000a0d7824 */ /* 0x040fe200078e00ff */
[----:B------:R-:W-:Y:S01]  /*4ac0*/  SHF.L.U64.HI R10, R10, 0xe, RZ ;  /* 0x0000000e0a0a7819 */ /* 0x000fe200000102ff */
[C---:B------:R-:W-:Y:S01]  /*4ad0*/  IMAD.SHL.U32 R14, R9.reuse, 0x2000, RZ ;  /* 0x00002000090e7824 */ /* 0x040fe200078e00ff */
[----:B------:R-:W-:Y:S01]  /*4ae0*/  SHF.L.U64.HI R9, R9, 0xd, RZ ;  /* 0x0000000d09097819 */ /* 0x000fe200000102ff */
[----:B------:R-:W-:-:S03]  /*4af0*/  UIADD3 UR8, UPT, UPT, -UR8, 0x40, URZ ;  /* 0x0000004008087890 */ /* 0x000fc6000fffe1ff */
[----:B------:R-:W-:Y:S02]  /*4b00*/  LOP3.LUT R14, R14, R13, R16, 0xfe, !PT ;  /* 0x0000000d0e0e7212 */ /* 0x000fe400078efe10 */
[----:B------:R-:W-:Y:S01]  /*4b10*/  LOP3.LUT R13, R15, R12, R17, 0xfe, !PT ;  /* 0x0000000c0f0d7212 */ /* 0x000fe200078efe11 */
[----:B0-----:R-:W-:Y:S01]  /*4b20*/  UIADD3 UR9, UPT, UPT, -UR9, 0x40, URZ ;  /* 0x0000004009097890 */ /* 0x001fe2000fffe1ff */
[----:B------:R-:W-:Y:S02]  /*4b30*/  SHF.L.U64.HI R12, R8, 0x15, RZ ;  /* 0x00000015080c7819 */ /* 0x000fe400000102ff */
[----:B------:R-:W-:Y:S01]  /*4b40*/  SHF.L.U64.HI R17, R11, 0x14, RZ ;  /* 0x000000140b117819 */ /* 0x000fe200000102ff */
[----:B-1----:R-:W-:Y:S01]  /*4b50*/  UIADD3 UR7, UPT, UPT, -UR7, 0x40, URZ ;  /* 0x0000004007077890 */ /* 0x002fe2000fffe1ff */
[C-C-:B------:R-:W-:Y:S01]  /*4b60*/  SHF.R.U64 R11, R3.reuse, UR4, R0.reuse ;  /* 0x00000004030b7c19 */ /* 0x140fe20008001200 */
[----:B------:R-:W0:Y:S01]  /*4b70*/  LDCU.U8 UR4, c[0x3][0x79] ;  /* 0x00c00f20ff0477ac */ /* 0x000e220008000000 */
[----:B------:R-:W-:-:S02]  /*4b80*/  SHF.R.U64 R8, R3, UR5, R0 ;  /* 0x0000000503087c19 */ /* 0x000fc40008001200 */
[----:B------:R-:W-:Y:S01]  /*4b90*/  LOP3.LUT R11, R11, 0x1, RZ, 0xc0, !PT ;  /* 0x000000010b0b7812 */ /* 0x000fe200078ec0ff */
[----:B------:R-:W1:Y:S01]  /*4ba0*/  LDCU.U8 UR5, c[0x3][0x7a] ;  /* 0x00c00f40ff0577ac */ /* 0x000e620008000000 */
[----:B------:R-:W-:Y:S02]  /*4bb0*/  LOP3.LUT R8, R8, 0x1, RZ, 0xc0, !PT ;  /* 0x0000000108087812 */ /* 0x000fe400078ec0ff */
[----:B------:R-:W-:Y:S01]  /*4bc0*/  LOP3.LUT R17, R17, R12, R13, 0xfe, !PT ;  /* 0x0000000c11117212 */ /* 0x000fe200078efe0d */
[----:B------:R-:W-:Y:S01]  /*4bd0*/  IMAD.SHL.U32 R12, R11, 0x1000, RZ ;  /* 0x000010000b0c7824 */ /* 0x000fe200078e00ff */
[----:B------:R-:W-:Y:S01]  /*4be0*/  SHF.L.U64.HI R15, R7, 0x12, RZ ;  /* 0x00000012070f7819 */ /* 0x000fe200000102ff */
[----:B------:R-:W-:Y:S01]  /*4bf0*/  IMAD.SHL.U32 R13, R8, 0x800, RZ ;  /* 0x00000800080d7824 */ /* 0x000fe200078e00ff */
[----:B------:R-:W-:Y:S02]  /*4c00*/  SHF.L.U64.HI R16, R5, 0x13, RZ ;  /* 0x0000001305107819 */ /* 0x000fe400000102ff */
[----:B------:R-:W-:-:S02]  /*4c10*/  SHF.R.U64 R5, R3, UR11, R0 ;  /* 0x0000000b03057c19 */ /* 0x000fc40008001200 */
[----:B------:R-:W-:Y:S02]  /*4c20*/  LOP3.LUT R13, R13, R12, R14, 0xfe, !PT ;  /* 0x0000000c0d0d7212 */ /* 0x000fe400078efe0e */
[----:B------:R-:W-:Y:S01]  /*4c30*/  LOP3.LUT R15, R15, R16, R17, 0xfe, !PT ;  /* 0x000000100f0f7212 */ /* 0x000fe200078efe11 */
[----:B0-----:R-:W-:Y:S01]  /*4c40*/  UIADD3 UR4, UPT, UPT, -UR4, 0x40, URZ ;  /* 0x0000004004047890 */ /* 0x001fe2000fffe1ff */
[----:B------:R-:W-:Y:S02]  /*4c50*/  SHF.L.U64.HI R7, R2, 0x11, RZ ;  /* 0x0000001102077819 */ /* 0x000fe400000102ff */
[----:B------:R-:W-:Y:S01]  /*4c60*/  SHF.L.U64.HI R14, R6, 0x10, RZ ;  /* 0x00000010060e7819 */ /* 0x000fe200000102ff */
[----:B-1----:R-:W-:Y:S01]  /*4c70*/  UIADD3 UR5, UPT, UPT, -UR5, 0x40, URZ ;  /* 0x0000004005057890 */ /* 0x002fe2000fffe1ff */
[----:B------:R-:W-:Y:S02]  /*4c80*/  LOP3.LUT R2, R5, 0x1, RZ, 0xc0, !PT ;  /* 0x0000000105027812 */ /* 0x000fe400078ec0ff */
[----:B------:R-:W-:-:S02]  /*4c90*/  LOP3.LUT R14, R14, R7, R15, 0xfe, !PT ;  /* 0x000000070e0e7212 */ /* 0x000fc400078efe0f */
[----:B------:R-:W-:Y:S01]  /*4ca0*/  SHF.L.U64.HI R5, R4, 0xf, RZ ;  /* 0x0000000f04057819 */ /* 0x000fe200000102ff */
[----:B------:R-:W-:Y:S01]  /*4cb0*/  IMAD.SHL.U32 R7, R2, 0x200, RZ ;  /* 0x0000020002077824 */ /* 0x000fe200078e00ff */
[C---:B------:R-:W-:Y:S02]  /*4cc0*/  SHF.R.U64 R12, R3.reuse, UR10, R0 ;  /* 0x0000000a030c7c19 */ /* 0x040fe40008001200 */
[----:B------:R-:W-:Y:S02]  /*4cd0*/  LOP3.LUT R4, R10, R5, R14, 0xfe, !PT ;  /* 0x000000050a047212 */ /* 0x000fe400078efe0e */
[----:B------:R-:W-:Y:S02]  /*4ce0*/  LOP3.LUT R12, R12, 0x1, RZ, 0xc0, !PT ;  /* 0x000000010c0c7812 */ /* 0x000fe400078ec0ff */
[C-C-:B------:R-:W-:Y:S01]  /*4cf0*/  SHF.R.U64 R5, R3.reuse, UR9, R0.reuse ;  /* 0x0000000903057c19 */ /* 0x140fe20008001200 */
[----:B------:R-:W0:Y:S01]  /*4d00*/  LDCU.U8 UR9, c[0x3][0x7e] ;  /* 0x00c00fc0ff0977ac */ /* 0x000e220008000000 */
[----:B------:R-:W-:Y:S01]  /*4d10*/  SHF.R.U64 R14, R3, UR6, R0 ;  /* 0x00000006030e7c19 */ /* 0x000fe20008001200 */
[----:B------:R-:W-:Y:S01]  /*4d20*/  IMAD.SHL.U32 R6, R12, 0x400, RZ ;  /* 0x000004000c067824 */ /* 0x000fe200078e00ff */
[----:B------:R-:W-:Y:S01]  /*4d30*/  SHF.L.U64.HI R10, R11, 0xc, RZ ;  /* 0x0000000c0b0a7819 */ /* 0x000fe200000102ff */
[----:B------:R-:W1:Y:S01]  /*4d40*/  LDCU.U8 UR6, c[0x3][0x7d] ;  /* 0x00c00fa0ff0677ac */ /* 0x000e620008000000 */
[----:B------:R-:W-:-:S02]  /*4d50*/  LOP3.LUT R5, R5, 0x1, RZ, 0xc0, !PT ;  /* 0x0000000105057812 */ /* 0x000fc400078ec0ff */
[----:B------:R-:W-:Y:S02]  /*4d60*/  LOP3.LUT R14, R14, 0x1, RZ, 0xc0, !PT ;  /* 0x000000010e0e7812 */ /* 0x000fe400078ec0ff */
[----:B------:R-:W-:Y:S01]  /*4d70*/  LOP3.LUT R10, R10, R9, R4, 0xfe, !PT ;  /* 0x000000090a0a7212 */ /* 0x000fe200078efe04 */
[----:B------:R-:W-:Y:S01]  /*4d80*/  IMAD.SHL.U32 R4, R5, 0x100, RZ ;  /* 0x0000010005047824 */ /* 0x000fe200078e00ff */
[----:B------:R-:W-:Y:S01]  /*4d90*/  LOP3.LUT R7, R7, R6, R13, 0xfe, !PT ;  /* 0x0000000607077212 */ /* 0x000fe200078efe0d */
[----:B------:R-:W-:Y:S01]  /*4da0*/  IMAD.SHL.U32 R11, R14, 0x80, RZ ;  /* 0x000000800e0b7824 */ /* 0x000fe200078e00ff */
[----:B------:R-:W-:Y:S02]  /*4db0*/  SHF.L.U64.HI R9, R8, 0xb, RZ ;  /* 0x0000000b08097819 */ /* 0x000fe400000102ff */
[----:B------:R-:W-:Y:S02]  /*4dc0*/  SHF.L.U64.HI R6, R12, 0xa, RZ ;  /* 0x0000000a0c067819 */ /* 0x000fe400000102ff */
[----:B------:R-:W-:Y:S01]  /*4dd0*/  SHF.R.U64 R8, R3, UR4, R0 ;  /* 0x0000000403087c19 */ /* 0x000fe20008001200 */
[----:B------:R-:W2:Y:S01]  /*4de0*/  LDCU.U8 UR4, c[0x3][0x7f] ;  /* 0x00c00fe0ff0477ac */ /* 0x000ea20008000000 */
[----:B------:R-:W-:-:S02]  /*4df0*/  LOP3.LUT R11, R11, R4, R7, 0xfe, !PT ;  /* 0x000000040b0b7212 */ /* 0x000fc400078efe07 */
[----:B------:R-:W-:Y:S01]  /*4e00*/  SHF.L.U64.HI R7, R2, 0x9, RZ ;  /* 0x0000000902077819 */ /* 0x000fe200000102ff */
[----:B-1----:R-:W-:Y:S01]  /*4e10*/  UIADD3 UR6, UPT, UPT, -UR6, 0x40, URZ ;  /* 0x0000004006067890 */ /* 0x002fe2000fffe1ff */
[----:B------:R-:W-:Y:S01]  /*4e20*/  LOP3.LUT R6, R6, R9, R10, 0xfe, !PT ;  /* 0x0000000906067212 */ /* 0x000fe200078efe0a */
[----:B0-----:R-:W-:Y:S01]  /*4e30*/  UIADD3 UR9, UPT, UPT, -UR9, 0x40, URZ ;  /* 0x0000004009097890 */ /* 0x001fe2000fffe1ff */
[----:B------:R-:W-:Y:S02]  /*4e40*/  SHF.L.U64.HI R4, R5, 0x8, RZ ;  /* 0x0000000805047819 */ /* 0x000fe400000102ff */
[----:B------:R-:W-:Y:S02]  /*4e50*/  LOP3.LUT R2, R8, 0x1, RZ, 0xc0, !PT ;  /* 0x0000000108027812 */ /* 0x000fe400078ec0ff */
[----:B------:R-:W-:Y:S02]  /*4e60*/  SHF.R.U64 R15, R3, UR5, R0 ;  /* 0x00000005030f7c19 */ /* 0x000fe40008001200 */
[----:B------:R-:W-:Y:S01]  /*4e70*/  LOP3.LUT R4, R4, R7, R6, 0xfe, !PT ;  /* 0x0000000704047212 */ /* 0x000fe200078efe06 */
[C---:B------:R-:W-:Y:S01]  /*4e80*/  IMAD.SHL.U32 R5, R2.reuse, 0x40, RZ ;  /* 0x0000004002057824 */ /* 0x040fe200078e00ff */
[----:B------:R-:W-:-:S02]  /*4e90*/  SHF.L.U64.HI R7, R2, 0x6, RZ ;  /* 0x0000000602077819 */ /* 0x000fc400000102ff */
[----:B------:R-:W0:Y:S01]  /*4ea0*/  S2R R2, SR_TID.X ;  /* 0x0000000000027919 */ /* 0x000e220000002100 */
[----:B------:R-:W-:Y:S01]  /*4eb0*/  LOP3.LUT R15, R15, 0x1, RZ, 0xc0, !PT ;  /* 0x000000010f0f7812 */ /* 0x000fe200078ec0ff */
[----:B--2---:R-:W-:Y:S01]  /*4ec0*/  UIADD3 UR4, UPT, UPT, -UR4, 0x40, URZ ;  /* 0x0000004004047890 */ /* 0x004fe2000fffe1ff */
[----:B------:R-:W-:Y:S02]  /*4ed0*/  SHF.L.U64.HI R14, R14, 0x7, RZ ;  /* 0x000000070e0e7819 */ /* 0x000fe400000102ff */
[----:B------:R-:W-:Y:S01]  /*4ee0*/  SHF.R.U64 R12, R3, UR7, R0 ;  /* 0x00000007030c7c19 */ /* 0x000fe20008001200 */
[----:B------:R-:W-:Y:S01]  /*4ef0*/  IMAD.SHL.U32 R10, R15, 0x20, RZ ;  /* 0x000000200f0a7824 */ /* 0x000fe200078e00ff */
[----:B------:R-:W-:Y:S02]  /*4f00*/  LOP3.LUT R14, R7, R14, R4, 0xfe, !PT ;  /* 0x0000000e070e7212 */ /* 0x000fe400078efe04 */
[----:B------:R-:W0:Y:S01]  /*4f10*/  LDC R7, c[0x0][0x360] ;  /* 0x0000d800ff077b82 */ /* 0x000e220000000800 */
[----:B------:R-:W-:-:S02]  /*4f20*/  SHF.R.U64 R13, R3, UR8, R0 ;  /* 0x00000008030d7c19 */ /* 0x000fc40008001200 */
[----:B------:R-:W-:Y:S02]  /*4f30*/  LOP3.LUT R10, R10, R5, R11, 0xfe, !PT ;  /* 0x000000050a0a7212 */ /* 0x000fe400078efe0b */
[----:B------:R-:W-:Y:S02]  /*4f40*/  LOP3.LUT R12, R12, 0x1, RZ, 0xc0, !PT ;  /* 0x000000010c0c7812 */ /* 0x000fe400078ec0ff */
[----:B------:R-:W-:Y:S01]  /*4f50*/  LOP3.LUT R13, R13, 0x1, RZ, 0xc0, !PT ;  /* 0x000000010d0d7812 */ /* 0x000fe200078ec0ff */
[----:B------:R-:W1:Y:S01]  /*4f60*/  LDC.64 R4, c[0x0][0x388] ;  /* 0x0000e200ff047b82 */ /* 0x000e620000000a00 */
[C-C-:B------:R-:W-:Y:S01]  /*4f70*/  SHF.R.U64 R9, R3.reuse, UR6, R0.reuse ;  /* 0x0000000603097c19 */ /* 0x140fe20008001200 */
[----:B------:R-:W-:Y:S01]  /*4f80*/  IMAD.SHL.U32 R6, R12, 0x10, RZ ;  /* 0x000000100c067824 */ /* 0x000fe200078e00ff */
[----:B------:R-:W-:Y:S01]  /*4f90*/  SHF.R.U64 R8, R3, UR9, R0 ;  /* 0x0000000903087c19 */ /* 0x000fe20008001200 */
[----:B------:R-:W-:Y:S01]  /*4fa0*/  IMAD.SHL.U32 R11, R13, 0x8, RZ ;  /* 0x000000080d0b7824 */ /* 0x000fe200078e00ff */
[----:B------:R-:W-:-:S02]  /*4fb0*/  LOP3.LUT R9, R9, 0x1, RZ, 0xc0, !PT ;  /* 0x0000000109097812 */ /* 0x000fc400078ec0ff */
[----:B------:R-:W-:Y:S02]  /*4fc0*/  LOP3.LUT R8, R8, 0x1, RZ, 0xc0, !PT ;  /* 0x0000000108087812 */ /* 0x000fe400078ec0ff */
[----:B------:R-:W-:Y:S02]  /*4fd0*/  SHF.L.U64.HI R15, R15, 0x5, RZ ;  /* 0x000000050f0f7819 */ /* 0x000fe400000102ff */
[----:B------:R-:W-:Y:S02]  /*4fe0*/  SHF.L.U64.HI R12, R12, 0x4, RZ ;  /* 0x000000040c0c7819 */ /* 0x000fe400000102ff */
[----:B------:R-:W-:Y:S01]  /*4ff0*/  LOP3.LUT R11, R11, R6, R10, 0xfe, !PT ;  /* 0x000000060b0b7212 */ /* 0x000fe200078efe0a */
[----:B------:R-:W-:Y:S01]  /*5000*/  IMAD.SHL.U32 R6, R8, 0x2, RZ ;  /* 0x0000000208067824 */ /* 0x000fe200078e00ff */
[C---:B------:R-:W-:Y:S01]  /*5010*/  SHF.L.U64.HI R10, R9.reuse, 0x2, RZ ;  /* 0x00000002090a7819 */ /* 0x040fe200000102ff */
[----:B------:R-:W-:Y:S01]  /*5020*/  IMAD.SHL.U32 R9, R9, 0x4, RZ ;  /* 0x0000000409097824 */ /* 0x000fe200078e00ff */
[----:B------:R-:W-:Y:S01]  /*5030*/  LOP3.LUT R12, R12, R15, R14, 0xfe, !PT ;  /* 0x0000000f0c0c7212 */ /* 0x000fe200078efe0e */
[----:B0-----:R-:W-:Y:S01]  /*5040*/  IMAD R7, R7, UR69, R2 ;  /* 0x0000004507077c24 */ /* 0x001fe2000f8e0202 */
[----:B------:R-:W-:-:S02]  /*5050*/  SHF.L.U64.HI R13, R13, 0x3, RZ ;  /* 0x000000030d0d7819 */ /* 0x000fc400000102ff */
[----:B------:R-:W-:Y:S02]  /*5060*/  SHF.R.U64 R3, R3, UR4, R0 ;  /* 0x0000000403037c19 */ /* 0x000fe40008001200 */
[----:B------:R-:W-:Y:S01]  /*5070*/  LOP3.LUT R0, R6, R9, R11, 0xfe, !PT ;  /* 0x0000000906007212 */ /* 0x000fe200078efe0b */
[----:B-1----:R-:W-:Y:S01]  /*5080*/  IMAD.WIDE.U32 R4, R7, 0x8, R4 ;  /* 0x0000000807047825 */ /* 0x002fe200078e0004 */
[----:B------:R-:W-:Y:S02]  /*5090*/  LOP3.LUT R9, R10, R13, R12, 0xfe, !PT ;  /* 0x0000000d0a097212 */ /* 0x000fe400078efe0c */
[----:B------:R-:W-:Y:S02]  /*50a0*/  SHF.L.U64.HI R6, R8, 0x1, RZ ;  /* 0x0000000108067819 */ /* 0x000fe400000102ff */
[----:B------:R-:W-:Y:S02]  /*50b0*/  LOP3.LUT R2, R0, 0x1, R3, 0xf8, !PT ;  /* 0x0000000100027812 */ /* 0x000fe400078ef803 */
[----:B------:R-:W-:-:S05]  /*50c0*/  LOP3.LUT R3, R6, R9, RZ, 0xfc, !PT ;  /* 0x0000000906037212 */ /* 0x000fca00078efcff */
[----:B------:R-:W-:Y:S01]  /*50d0*/  STG.E.64 desc[UR36][R4.64], R2 ;  /* 0x0000000204007986 */ /* 0x000fe2000c101b24 */
[----:B------:R-:W-:Y:S05]  /*50e0*/  EXIT ;  /* 0x000000000000794d */ /* 0x000fea0003800000 */
.L_x_1:
[----:B------:R-:W-:-:S00]  /*50f0*/  BRA `(.L_x_1) ;  /* 0xfffffffc00fc7947 */ /* 0x000fc0000383ffff */
[----:B------:R-:W-:-:S00]  /*5100*/  NOP ;  /* 0x0000000000007918 */ /* 0x000fc00000000000 */
[----:B------:R-:W-:-:S00]  /*5110*/  NOP ;  /* 0x0000000000007918 */ /* 0x000fc00000000000 */
[----:B------:R-:W-:-:S00]  /*5120*/  NOP ;  /* 0x0000000000007918 */ /* 0x000fc00000000000 */
[----:B------:R-:W-:-:S00]  /*5130*/  NOP ;  /* 0x0000000000007918 */ /* 0x000fc00000000000 */
[----:B------:R-:W-:-:S00]  /*5140*/  NOP ;  /* 0x0000000000007918 */ /* 0x000fc00000000000 */
[----:B------:R-:W-:-:S00]  /*5150*/  NOP ;  /* 0x0000000000007918 */ /* 0x000fc00000000000 */
[----:B------:R-:W-:-:S00]  /*5160*/  NOP ;  /* 0x0000000000007918 */ /* 0x000fc00000000000 */
[----:B------:R-:W-:-:S00]  /*5170*/  NOP ;  /* 0x0000000000007918 */ /* 0x000fc00000000000 */
.L_x_2:


//--------------------- .nv.shared.reserved.0     --------------------------
	.section	.nv.shared.reserved.0,"aw",@nobits
	.weak		__nv_reservedSMEM_offset_0_alias
	.size		__nv_reservedSMEM_offset_0_alias, 0, 64
	.other		__nv_reservedSMEM_offset_0_alias,@"STO_CUDA_RESERVED_SHARED STV_DEFAULT"
__nv_reservedSMEM_offset_0_alias:
	.zero		0
	.zero		64


//--------------------- .nv.constant0._Z18des_encrypt_kernelPKmPmm --------------------------
	.section	.nv.constant0._Z18des_encrypt_kernelPKmPmm,"a",@progbits
	.sectionflags	@""
	.align	4
.nv.constant0._Z18des_encrypt_kernelPKmPmm:
	.zero		920


//--------------------- SYMBOLS --------------------------

	.type		.nv.reservedSmem.offset0,@object
	.size		.nv.reservedSmem.offset0,0x4
